	.target	sm_90a

	.elftype	@"ET_EXEC"


//--------------------- .note.nv.tkinfo           --------------------------
	.section	.note.nv.tkinfo,"",@"SHT_NOTE"
	.sectionflags	@"SHF_NOTE_NV_TKINFO"
	.tkinfo
        /*0018*/ 	.word	0x00000002
        /*0030*/ 	.string	""
        /*0030*/ 	.string	"ptxas"
        /*0030*/ 	.string	"Cuda compilation tools, release 13.0, V13.0.88"
        /*0030*/ 	.string	"Build cuda_13.0.r13.0/compiler.36424714_0"
        /*0030*/ 	.string	"-arch sm_90a -m 64 "



//--------------------- .note.nv.cuinfo           --------------------------
	.section	.note.nv.cuinfo,"",@"SHT_NOTE"
	.sectionflags	@"SHF_NOTE_NV_CUINFO"
        /*0018*/ 	.short	0x0002
        /*001a*/ 	.short	0x005a
        /*001c*/ 	.short	0x0082
	.zero		2


//--------------------- .nv.info                  --------------------------
	.section	.nv.info,"",@"SHT_CUDA_INFO"
	.align	4


	//----- nvinfo : EIATTR_REGCOUNT
	.align		4
        /*0000*/ 	.byte	0x04, 0x2f
        /*0002*/ 	.short	(.L_15 - .L_14)
	.align		4
.L_14:
        /*0004*/ 	.word	index@(_ZN7cutlass13device_kernelINS_4gemm6kernel13GemmUniversalIN4cute5tupleIJiiiiEEENS1_10collective13CollectiveMmaINS1_34MainloopSm90TmaGmmaWarpSpecializedILi5ENS5_IJNS4_1CILi2EEENSA_ILi1EEESC_EEENS1_35KernelTmaWarpSpecializedCooperativeEEENS5_IJNSA_ILi128EEESG_SG_EEENS_6half_tENS5_IJlSC_lEEESI_SJ_NS4_8TiledMMAINS4_8MMA_AtomIJNS4_4SM904GMMA26MMA_64x128x16_F32F16F16_SSILNSN_5MajorE0ELSP_0ELNSN_7ScaleInE1ELSQ_1EEEEEENS4_6LayoutISD_NS5_IJSC_NSA_ILi0EEESU_EEEEENS5_IJNS4_10UnderscoreESX_SX_EEEEENS4_13SM90_TMA_LOADENS4_14ComposedLayoutINS4_7SwizzleILi3ELi4ELi3EEENS4_18smem_ptr_flag_bitsILi16EEENST_INS5_IJNSA_ILi8EEENSA_ILi64EEEEEENS5_IJS17_SC_EEEEEEEvNS4_8identityENS4_23SM90_TMA_LOAD_MULTICASTES1B_vS1C_EENS_8epilogue10collective6detail29Sm90TmaWarpSpecializedAdapterINS1G_15DefaultEpilogueISI_SJ_SJ_NS1F_6thread17LinearCombinationISI_Li1EffLNS1K_9ScaleType4KindE0ELNS_15FloatRoundStyleE2ESI_EENS1_15EpilogueDefaultEEEEEvvEEEEvNT_6ParamsE)
        /*0008*/ 	.word	0x000000a8


	//----- nvinfo : EIATTR_FRAME_SIZE
	.align		4
.L_15:
        /*000c*/ 	.byte	0x04, 0x11
        /*000e*/ 	.short	(.L_17 - .L_16)
	.align		4
.L_16:
        /*0010*/ 	.word	index@(_ZN7cutlass13device_kernelINS_4gemm6kernel13GemmUniversalIN4cute5tupleIJiiiiEEENS1_10collective13CollectiveMmaINS1_34MainloopSm90TmaGmmaWarpSpecializedILi5ENS5_IJNS4_1CILi2EEENSA_ILi1EEESC_EEENS1_35KernelTmaWarpSpecializedCooperativeEEENS5_IJNSA_ILi128EEESG_SG_EEENS_6half_tENS5_IJlSC_lEEESI_SJ_NS4_8TiledMMAINS4_8MMA_AtomIJNS4_4SM904GMMA26MMA_64x128x16_F32F16F16_SSILNSN_5MajorE0ELSP_0ELNSN_7ScaleInE1ELSQ_1EEEEEENS4_6LayoutISD_NS5_IJSC_NSA_ILi0EEESU_EEEEENS5_IJNS4_10UnderscoreESX_SX_EEEEENS4_13SM90_TMA_LOADENS4_14ComposedLayoutINS4_7SwizzleILi3ELi4ELi3EEENS4_18smem_ptr_flag_bitsILi16EEENST_INS5_IJNSA_ILi8EEENSA_ILi64EEEEEENS5_IJS17_SC_EEEEEEEvNS4_8identityENS4_23SM90_TMA_LOAD_MULTICASTES1B_vS1C_EENS_8epilogue10collective6detail29Sm90TmaWarpSpecializedAdapterINS1G_15DefaultEpilogueISI_SJ_SJ_NS1F_6thread17LinearCombinationISI_Li1EffLNS1K_9ScaleType4KindE0ELNS_15FloatRoundStyleE2ESI_EENS1_15EpilogueDefaultEEEEEvvEEEEvNT_6ParamsE)
        /*0014*/ 	.word	0x00000000


	//----- nvinfo : EIATTR_MIN_STACK_SIZE
	.align		4
.L_17:
        /*0018*/ 	.byte	0x04, 0x12
        /*001a*/ 	.short	(.L_19 - .L_18)
	.align		4
.L_18:
        /*001c*/ 	.word	index@(_ZN7cutlass13device_kernelINS_4gemm6kernel13GemmUniversalIN4cute5tupleIJiiiiEEENS1_10collective13CollectiveMmaINS1_34MainloopSm90TmaGmmaWarpSpecializedILi5ENS5_IJNS4_1CILi2EEENSA_ILi1EEESC_EEENS1_35KernelTmaWarpSpecializedCooperativeEEENS5_IJNSA_ILi128EEESG_SG_EEENS_6half_tENS5_IJlSC_lEEESI_SJ_NS4_8TiledMMAINS4_8MMA_AtomIJNS4_4SM904GMMA26MMA_64x128x16_F32F16F16_SSILNSN_5MajorE0ELSP_0ELNSN_7ScaleInE1ELSQ_1EEEEEENS4_6LayoutISD_NS5_IJSC_NSA_ILi0EEESU_EEEEENS5_IJNS4_10UnderscoreESX_SX_EEEEENS4_13SM90_TMA_LOADENS4_14ComposedLayoutINS4_7SwizzleILi3ELi4ELi3EEENS4_18smem_ptr_flag_bitsILi16EEENST_INS5_IJNSA_ILi8EEENSA_ILi64EEEEEENS5_IJS17_SC_EEEEEEEvNS4_8identityENS4_23SM90_TMA_LOAD_MULTICASTES1B_vS1C_EENS_8epilogue10collective6detail29Sm90TmaWarpSpecializedAdapterINS1G_15DefaultEpilogueISI_SJ_SJ_NS1F_6thread17LinearCombinationISI_Li1EffLNS1K_9ScaleType4KindE0ELNS_15FloatRoundStyleE2ESI_EENS1_15EpilogueDefaultEEEEEvvEEEEvNT_6ParamsE)
        /*0020*/ 	.word	0x00000000
.L_19:


//--------------------- .nv.compat                --------------------------
	.section	.nv.compat,"",@"SHT_CUDA_COMPAT_INFO"
	.align	4
        /*0000*/ 	.byte	0x02, 0x09, 0x01, 0x00, 0x02, 0x02, 0x04, 0x00, 0x02, 0x05, 0x05, 0x00, 0x03, 0x07, 0x01, 0x01
        /*0010*/ 	.byte	0x02, 0x03, 0x01, 0x00, 0x02, 0x06, 0x01, 0x00, 0x04, 0x0b, 0x08, 0x00, 0x00, 0x00, 0x00, 0x00
        /*0020*/ 	.byte	0x00, 0x00, 0x00, 0x00


//--------------------- .nv.info._ZN7cutlass13device_kernelINS_4gemm6kernel13GemmUniversalIN4cute5tupleIJiiiiEEENS1_10collective13CollectiveMmaINS1_34MainloopSm90TmaGmmaWarpSpecializedILi5ENS5_IJNS4_1CILi2EEENSA_ILi1EEESC_EEENS1_35KernelTmaWarpSpecializedCooperativeEEENS5_IJNSA_ILi128EEESG_SG_EEENS_6half_tENS5_IJlSC_lEEESI_SJ_NS4_8TiledMMAINS4_8MMA_AtomIJNS4_4SM904GMMA26MMA_64x128x16_F32F16F16_SSILNSN_5MajorE0ELSP_0ELNSN_7ScaleInE1ELSQ_1EEEEEENS4_6LayoutISD_NS5_IJSC_NSA_ILi0EEESU_EEEEENS5_IJNS4_10UnderscoreESX_SX_EEEEENS4_13SM90_TMA_LOADENS4_14ComposedLayoutINS4_7SwizzleILi3ELi4ELi3EEENS4_18smem_ptr_flag_bitsILi16EEENST_INS5_IJNSA_ILi8EEENSA_ILi64EEEEEENS5_IJS17_SC_EEEEEEEvNS4_8identityENS4_23SM90_TMA_LOAD_MULTICASTES1B_vS1C_EENS_8epilogue10collective6detail29Sm90TmaWarpSpecializedAdapterINS1G_15DefaultEpilogueISI_SJ_SJ_NS1F_6thread17LinearCombinationISI_Li1EffLNS1K_9ScaleType4KindE0ELNS_15FloatRoundStyleE2ESI_EENS1_15EpilogueDefaultEEEEEvvEEEEvNT_6ParamsE --------------------------
	.section	.nv.info._ZN7cutlass13device_kernelINS_4gemm6kernel13GemmUniversalIN4cute5tupleIJiiiiEEENS1_10collective13CollectiveMmaINS1_34MainloopSm90TmaGmmaWarpSpecializedILi5ENS5_IJNS4_1CILi2EEENSA_ILi1EEESC_EEENS1_35KernelTmaWarpSpecializedCooperativeEEENS5_IJNSA_ILi128EEESG_SG_EEENS_6half_tENS5_IJlSC_lEEESI_SJ_NS4_8TiledMMAINS4_8MMA_AtomIJNS4_4SM904GMMA26MMA_64x128x16_F32F16F16_SSILNSN_5MajorE0ELSP_0ELNSN_7ScaleInE1ELSQ_1EEEEEENS4_6LayoutISD_NS5_IJSC_NSA_ILi0EEESU_EEEEENS5_IJNS4_10UnderscoreESX_SX_EEEEENS4_13SM90_TMA_LOADENS4_14ComposedLayoutINS4_7SwizzleILi3ELi4ELi3EEENS4_18smem_ptr_flag_bitsILi16EEENST_INS5_IJNSA_ILi8EEENSA_ILi64EEEEEENS5_IJS17_SC_EEEEEEEvNS4_8identityENS4_23SM90_TMA_LOAD_MULTICASTES1B_vS1C_EENS_8epilogue10collective6detail29Sm90TmaWarpSpecializedAdapterINS1G_15DefaultEpilogueISI_SJ_SJ_NS1F_6thread17LinearCombinationISI_Li1EffLNS1K_9ScaleType4KindE0ELNS_15FloatRoundStyleE2ESI_EENS1_15EpilogueDefaultEEEEEvvEEEEvNT_6ParamsE,"",@"SHT_CUDA_INFO"
	.sectionflags	@""
	.align	4


	//----- nvinfo : EIATTR_CUDA_API_VERSION
	.align		4
        /*0000*/ 	.byte	0x04, 0x37
        /*0002*/ 	.short	(.L_21 - .L_20)
.L_20:
        /*0004*/ 	.word	0x00000082


	//----- nvinfo : EIATTR_KPARAM_INFO
	.align		4
.L_21:
        /*0008*/ 	.byte	0x04, 0x17
        /*000a*/ 	.short	(.L_23 - .L_22)
.L_22:
        /*000c*/ 	.word	0x00000000
        /*0010*/ 	.short	0x0000
        /*0012*/ 	.short	0x0070
        /*0014*/ 	.byte	0x00, 0xf0, 0x01, 0x10


	//----- nvinfo : EIATTR_SPARSE_MMA_MASK
	.align		4
.L_23:
        /*0018*/ 	.byte	0x03, 0x50
        /*001a*/ 	.short	0x0000


	//----- nvinfo : EIATTR_MAXREG_COUNT
	.align		4
        /*001c*/ 	.byte	0x03, 0x1b
        /*001e*/ 	.short	0x00a8


	//----- nvinfo : EIATTR_NUM_BARRIERS
	.align		4
        /*0020*/ 	.byte	0x02, 0x4c
        /*0022*/ 	.byte	0x01
	.zero		1


	//----- nvinfo : EIATTR_EXTERNS
	.align		4
        /*0024*/ 	.byte	0x04, 0x0f
        /*0026*/ 	.short	(.L_25 - .L_24)


	//   ....[0]....
	.align		4
.L_24:
        /*0028*/ 	.word	index@(__assertfail)


	//----- nvinfo : EIATTR_MERCURY_ISA_VERSION
	.align		4
.L_25:
        /*002c*/ 	.byte	0x03, 0x5f
        /*002e*/ 	.short	0x0101


	//----- nvinfo : EIATTR_INT_WARP_WIDE_INSTR_OFFSETS
	.align		4
        /*0030*/ 	.byte	0x04, 0x31
        /*0032*/ 	.short	(.L_27 - .L_26)


	//   ....[0]....
.L_26:
        /*0034*/ 	.word	0x000004a0


	//   ....[1]....
        /*0038*/ 	.word	0x000004d0


	//   ....[2]....
        /*003c*/ 	.word	0x00000670


	//   ....[3]....
        /*0040*/ 	.word	0x000022a0


	//----- nvinfo : EIATTR_COOP_GROUP_MASK_REGIDS
	.align		4
.L_27:
        /*0044*/ 	.byte	0x04, 0x29
        /*0046*/ 	.short	(.L_29 - .L_28)


	//   ....[0]....
.L_28:
        /*0048*/ 	.word	0xffffffff


	//   ....[1]....
        /*004c*/ 	.word	0xffffffff


	//   ....[2]....
        /*0050*/ 	.word	0xffffffff


	//   ....[3]....
        /*0054*/ 	.word	0xffffffff


	//   ....[4]....
        /*0058*/ 	.word	0xffffffff


	//   ....[5]....
        /*005c*/ 	.word	0xffffffff


	//----- nvinfo : EIATTR_COOP_GROUP_INSTR_OFFSETS
	.align		4
.L_29:
        /*0060*/ 	.byte	0x04, 0x28
        /*0062*/ 	.short	(.L_31 - .L_30)


	//   ....[0]....
.L_30:
        /*0064*/ 	.word	0x00000060


	//   ....[1]....
        /*0068*/ 	.word	0x00000070


	//   ....[2]....
        /*006c*/ 	.word	0x00000130


	//   ....[3]....
        /*0070*/ 	.word	0x000002f0


	//   ....[4]....
        /*0074*/ 	.word	0x00000820


	//   ....[5]....
        /*0078*/ 	.word	0x000014a0


	//----- nvinfo : EIATTR_REG_RECONFIG
	.align		4
.L_31:
        /*007c*/ 	.byte	0x01, 0x54
	.zero		2


	//----- nvinfo : EIATTR_SYSCALL_OFFSETS
	.align		4
        /*0080*/ 	.byte	0x04, 0x46
        /*0082*/ 	.short	(.L_33 - .L_32)


	//   ....[0]....
.L_32:
        /*0084*/ 	.word	0x00001690


	//----- nvinfo : EIATTR_MBARRIER_INSTR_OFFSETS
	.align		4
.L_33:
        /*0088*/ 	.byte	0x04, 0x39
        /*008a*/ 	.short	(.L_35 - .L_34)


	//   ....[0]....
.L_34:
        /*008c*/ 	.word	0x00000230
        /*0090*/ 	.word	0x000000ff
        /*0094*/ 	.word	0x00000000
        /*0098*/ 	.short	0x0100
        /*009a*/ 	.byte	0x08
	.zero		1


	//   ....[1]....
        /*009c*/ 	.word	0x00000240
        /*00a0*/ 	.word	0x000000ff
        /*00a4*/ 	.word	0x00000028
        /*00a8*/ 	.short	0x0100
        /*00aa*/ 	.byte	0x08
	.zero		1


	//   ....[2]....
        /*00ac*/ 	.word	0x00000250
        /*00b0*/ 	.word	0x000000ff
        /*00b4*/ 	.word	0x00000008
        /*00b8*/ 	.short	0x0100
        /*00ba*/ 	.byte	0x08
	.zero		1


	//   ....[3]....
        /*00bc*/ 	.word	0x00000260
        /*00c0*/ 	.word	0x000000ff
        /*00c4*/ 	.word	0x00000030
        /*00c8*/ 	.short	0x0100
        /*00ca*/ 	.byte	0x08
	.zero		1


	//   ....[4]....
        /*00cc*/ 	.word	0x00000270
        /*00d0*/ 	.word	0x000000ff
        /*00d4*/ 	.word	0x00000010
        /*00d8*/ 	.short	0x0100
        /*00da*/ 	.byte	0x08
	.zero		1


	//   ....[5]....
        /*00dc*/ 	.word	0x00000280
        /*00e0*/ 	.word	0x000000ff
        /*00e4*/ 	.word	0x00000038
        /*00e8*/ 	.short	0x0100
        /*00ea*/ 	.byte	0x08
	.zero		1


	//   ....[6]....
        /*00ec*/ 	.word	0x00000290
        /*00f0*/ 	.word	0x000000ff
        /*00f4*/ 	.word	0x00000018
        /*00f8*/ 	.short	0x0100
        /*00fa*/ 	.byte	0x08
	.zero		1


	//   ....[7]....
        /*00fc*/ 	.word	0x000002a0
        /*0100*/ 	.word	0x000000ff
        /*0104*/ 	.word	0x00000040
        /*0108*/ 	.short	0x0100
        /*010a*/ 	.byte	0x08
	.zero		1


	//   ....[8]....
        /*010c*/ 	.word	0x000002b0
        /*0110*/ 	.word	0x000000ff
        /*0114*/ 	.word	0x00000020
        /*0118*/ 	.short	0x0100
        /*011a*/ 	.byte	0x08
	.zero		1


	//   ....[9]....
        /*011c*/ 	.word	0x000002c0
        /*0120*/ 	.word	0x000000ff
        /*0124*/ 	.word	0x00000048
        /*0128*/ 	.short	0x0100
        /*012a*/ 	.byte	0x08
	.zero		1


	//   ....[10]....
        /*012c*/ 	.word	0x00000700
        /*0130*/ 	.word	0x000000ff
        /*0134*/ 	.word	0x00000060
        /*0138*/ 	.short	0x0100
        /*013a*/ 	.byte	0x06
	.zero		1


	//   ....[11]....
        /*013c*/ 	.word	0x000007a0
        /*0140*/ 	.word	0x000000ff
        /*0144*/ 	.word	0x00000068
        /*0148*/ 	.short	0x0100
        /*014a*/ 	.byte	0x06
	.zero		1


	//   ....[12]....
        /*014c*/ 	.word	0x00001750
        /*0150*/ 	.word	0x00000003
        /*0154*/ 	.word	0x00000000
        /*0158*/ 	.short	0x010a
        /*015a*/ 	.byte	0x3f
	.zero		1


	//   ....[13]....
        /*015c*/ 	.word	0x000017b0
        /*0160*/ 	.word	0x00000003
        /*0164*/ 	.word	0x00000000
        /*0168*/ 	.short	0x010a
        /*016a*/ 	.byte	0x3f
	.zero		1


	//   ....[14]....
        /*016c*/ 	.word	0x00001cf0
        /*0170*/ 	.word	0x00000005
        /*0174*/ 	.word	0x00000000
        /*0178*/ 	.short	0x010a
        /*017a*/ 	.byte	0x3f
	.zero		1


	//   ....[15]....
        /*017c*/ 	.word	0x00001d30
        /*0180*/ 	.word	0x00000005
        /*0184*/ 	.word	0x00000000
        /*0188*/ 	.short	0x010a
        /*018a*/ 	.byte	0x3f
	.zero		1


	//   ....[16]....
        /*018c*/ 	.word	0x00002150
        /*0190*/ 	.word	0x00000004
        /*0194*/ 	.word	0x00000000
        /*0198*/ 	.short	0x0101
        /*019a*/ 	.byte	0x3f
	.zero		1


	//   ....[17]....
        /*019c*/ 	.word	0x00002340
        /*01a0*/ 	.word	0x00000000
        /*01a4*/ 	.word	0x00000000
        /*01a8*/ 	.short	0x0101
        /*01aa*/ 	.byte	0x3f
	.zero		1


	//   ....[18]....
        /*01ac*/ 	.word	0x00007470
        /*01b0*/ 	.word	0x00000017
        /*01b4*/ 	.word	0x00000028
        /*01b8*/ 	.short	0x010a
        /*01ba*/ 	.byte	0x3f
	.zero		1


	//   ....[19]....
        /*01bc*/ 	.word	0x000078b0
        /*01c0*/ 	.word	0x00000006
        /*01c4*/ 	.word	0x00000068
        /*01c8*/ 	.short	0x0101
        /*01ca*/ 	.byte	0x3f
	.zero		1


	//   ....[20]....
        /*01cc*/ 	.word	0x00008000
        /*01d0*/ 	.word	0x00000007
        /*01d4*/ 	.word	0x00000000
        /*01d8*/ 	.short	0x010a
        /*01da*/ 	.byte	0x3f
	.zero		1


	//   ....[21]....
        /*01dc*/ 	.word	0x00008080
        /*01e0*/ 	.word	0x00000006
        /*01e4*/ 	.word	0x00000000
        /*01e8*/ 	.short	0x010a
        /*01ea*/ 	.byte	0x3f
	.zero		1


	//   ....[22]....
        /*01ec*/ 	.word	0x00008110
        /*01f0*/ 	.word	0x00000007
        /*01f4*/ 	.word	0x00000000
        /*01f8*/ 	.short	0x010a
        /*01fa*/ 	.byte	0x3f
	.zero		1


	//   ....[23]....
        /*01fc*/ 	.word	0x000081a0
        /*0200*/ 	.word	0x00000006
        /*0204*/ 	.word	0x00000000
        /*0208*/ 	.short	0x010a
        /*020a*/ 	.byte	0x3f
	.zero		1


	//   ....[24]....
        /*020c*/ 	.word	0x00008230
        /*0210*/ 	.word	0x00000005
        /*0214*/ 	.word	0x00000000
        /*0218*/ 	.short	0x010a
        /*021a*/ 	.byte	0x3f
	.zero		1


	//   ....[25]....
        /*021c*/ 	.word	0x00008290
        /*0220*/ 	.word	0x00000003
        /*0224*/ 	.word	0x00000000
        /*0228*/ 	.short	0x010a
        /*022a*/ 	.byte	0x3f
	.zero		1


	//   ....[26]....
        /*022c*/ 	.word	0x000082e0
        /*0230*/ 	.word	0x00000005
        /*0234*/ 	.word	0x00000000
        /*0238*/ 	.short	0x010a
        /*023a*/ 	.byte	0x3f
	.zero		1


	//   ....[27]....
        /*023c*/ 	.word	0x000083b0
        /*0240*/ 	.word	0x00000017
        /*0244*/ 	.word	0x00000028
        /*0248*/ 	.short	0x010a
        /*024a*/ 	.byte	0x3f
	.zero		1


	//   ....[28]....
        /*024c*/ 	.word	0x00008480
        /*0250*/ 	.word	0x00000007
        /*0254*/ 	.word	0x00000000
        /*0258*/ 	.short	0x010a
        /*025a*/ 	.byte	0x3f
	.zero		1


	//   ....[29]....
        /*025c*/ 	.word	0x000084d0
        /*0260*/ 	.word	0x00000006
        /*0264*/ 	.word	0x00000000
        /*0268*/ 	.short	0x010a
        /*026a*/ 	.byte	0x3f
	.zero		1


	//   ....[30]....
        /*026c*/ 	.word	0x00008520
        /*0270*/ 	.word	0x00000007
        /*0274*/ 	.word	0x00000000
        /*0278*/ 	.short	0x010a
        /*027a*/ 	.byte	0x3f
	.zero		1


	//   ....[31]....
        /*027c*/ 	.word	0x00008570
        /*0280*/ 	.word	0x00000006
        /*0284*/ 	.word	0x00000000
        /*0288*/ 	.short	0x010a
        /*028a*/ 	.byte	0x3f
	.zero		1


	//----- nvinfo : EIATTR_NUM_MBARRIERS
	.align		4
.L_35:
        /*028c*/ 	.byte	0x03, 0x38
        /*028e*/ 	.short	0x000c


	//----- nvinfo : EIATTR_EXIT_INSTR_OFFSETS
	.align		4
        /*0290*/ 	.byte	0x04, 0x1c
        /*0292*/ 	.short	(.L_37 - .L_36)


	//   ....[0]....
.L_36:
        /*0294*/ 	.word	0x000009f0


	//   ....[1]....
        /*0298*/ 	.word	0x00001200


	//   ....[2]....
        /*029c*/ 	.word	0x00006bf0


	//   ....[3]....
        /*02a0*/ 	.word	0x00007150


	//   ....[4]....
        /*02a4*/ 	.word	0x00008280


	//----- nvinfo : EIATTR_MAX_THREADS
	.align		4
.L_37:
        /*02a8*/ 	.byte	0x04, 0x05
        /*02aa*/ 	.short	(.L_39 - .L_38)
.L_38:
        /*02ac*/ 	.word	0x00000180
        /*02b0*/ 	.word	0x00000001
        /*02b4*/ 	.word	0x00000001


	//----- nvinfo : EIATTR_CRS_STACK_SIZE
	.align		4
.L_39:
        /*02b8*/ 	.byte	0x04, 0x1e
        /*02ba*/ 	.short	(.L_41 - .L_40)
.L_40:
        /*02bc*/ 	.word	0x00000000


	//----- nvinfo : EIATTR_CBANK_PARAM_SIZE
	.align		4
.L_41:
        /*02c0*/ 	.byte	0x03, 0x19
        /*02c2*/ 	.short	0x0470


	//----- nvinfo : EIATTR_PARAM_CBANK
	.align		4
        /*02c4*/ 	.byte	0x04, 0x0a
        /*02c6*/ 	.short	(.L_43 - .L_42)
	.align		4
.L_42:
        /*02c8*/ 	.word	index@(.nv.constant0._ZN7cutlass13device_kernelINS_4gemm6kernel13GemmUniversalIN4cute5tupleIJiiiiEEENS1_10collective13CollectiveMmaINS1_34MainloopSm90TmaGmmaWarpSpecializedILi5ENS5_IJNS4_1CILi2EEENSA_ILi1EEESC_EEENS1_35KernelTmaWarpSpecializedCooperativeEEENS5_IJNSA_ILi128EEESG_SG_EEENS_6half_tENS5_IJlSC_lEEESI_SJ_NS4_8TiledMMAINS4_8MMA_AtomIJNS4_4SM904GMMA26MMA_64x128x16_F32F16F16_SSILNSN_5MajorE0ELSP_0ELNSN_7ScaleInE1ELSQ_1EEEEEENS4_6LayoutISD_NS5_IJSC_NSA_ILi0EEESU_EEEEENS5_IJNS4_10UnderscoreESX_SX_EEEEENS4_13SM90_TMA_LOADENS4_14ComposedLayoutINS4_7SwizzleILi3ELi4ELi3EEENS4_18smem_ptr_flag_bitsILi16EEENST_INS5_IJNSA_ILi8EEENSA_ILi64EEEEEENS5_IJS17_SC_EEEEEEEvNS4_8identityENS4_23SM90_TMA_LOAD_MULTICASTES1B_vS1C_EENS_8epilogue10collective6detail29Sm90TmaWarpSpecializedAdapterINS1G_15DefaultEpilogueISI_SJ_SJ_NS1F_6thread17LinearCombinationISI_Li1EffLNS1K_9ScaleType4KindE0ELNS_15FloatRoundStyleE2ESI_EENS1_15EpilogueDefaultEEEEEvvEEEEvNT_6ParamsE)
        /*02cc*/ 	.short	0x0210
        /*02ce*/ 	.short	0x0470


	//----- nvinfo : EIATTR_SW_WAR
	.align		4
.L_43:
        /*02d0*/ 	.byte	0x04, 0x36
        /*02d2*/ 	.short	(.L_45 - .L_44)
.L_44:
        /*02d4*/ 	.word	0x00000008
.L_45:


//--------------------- .nv.callgraph             --------------------------
	.section	.nv.callgraph,"",@"SHT_CUDA_CALLGRAPH"
	.align	4
	.sectionentsize	8
	.align		4
        /*0000*/ 	.word	0x00000000
	.align		4
        /*0004*/ 	.word	0xffffffff
	.align		4
        /*0008*/ 	.word	index@(_ZN7cutlass13device_kernelINS_4gemm6kernel13GemmUniversalIN4cute5tupleIJiiiiEEENS1_10collective13CollectiveMmaINS1_34MainloopSm90TmaGmmaWarpSpecializedILi5ENS5_IJNS4_1CILi2EEENSA_ILi1EEESC_EEENS1_35KernelTmaWarpSpecializedCooperativeEEENS5_IJNSA_ILi128EEESG_SG_EEENS_6half_tENS5_IJlSC_lEEESI_SJ_NS4_8TiledMMAINS4_8MMA_AtomIJNS4_4SM904GMMA26MMA_64x128x16_F32F16F16_SSILNSN_5MajorE0ELSP_0ELNSN_7ScaleInE1ELSQ_1EEEEEENS4_6LayoutISD_NS5_IJSC_NSA_ILi0EEESU_EEEEENS5_IJNS4_10UnderscoreESX_SX_EEEEENS4_13SM90_TMA_LOADENS4_14ComposedLayoutINS4_7SwizzleILi3ELi4ELi3EEENS4_18smem_ptr_flag_bitsILi16EEENST_INS5_IJNSA_ILi8EEENSA_ILi64EEEEEENS5_IJS17_SC_EEEEEEEvNS4_8identityENS4_23SM90_TMA_LOAD_MULTICASTES1B_vS1C_EENS_8epilogue10collective6detail29Sm90TmaWarpSpecializedAdapterINS1G_15DefaultEpilogueISI_SJ_SJ_NS1F_6thread17LinearCombinationISI_Li1EffLNS1K_9ScaleType4KindE0ELNS_15FloatRoundStyleE2ESI_EENS1_15EpilogueDefaultEEEEEvvEEEEvNT_6ParamsE)
	.align		4
        /*000c*/ 	.word	index@(__assertfail)
	.align		4
        /*0010*/ 	.word	0x00000000
	.align		4
        /*0014*/ 	.word	0xfffffffe
	.align		4
        /*0018*/ 	.word	0x00000000
	.align		4
        /*001c*/ 	.word	0xfffffffd
	.align		4
        /*0020*/ 	.word	0x00000000
	.align		4
        /*0024*/ 	.word	0xfffffffc


//--------------------- .nv.constant4             --------------------------
	.section	.nv.constant4,"a",@progbits
	.align	8
	.align		8
.nv.constant4:
        /*0000*/ 	.dword	__assertfail
	.align		8
        /*0008*/ 	.dword	__unnamed_1
	.align		8
        /*0010*/ 	.dword	_ZN39_INTERNAL_d4c4592f_4_k_cu_f8cb2bb4_40494cuda3std3__45__cpo5beginE
	.align		8
        /*0018*/ 	.dword	_ZN39_INTERNAL_d4c4592f_4_k_cu_f8cb2bb4_40494cuda3std3__45__cpo3endE
	.align		8
        /*0020*/ 	.dword	_ZN39_INTERNAL_d4c4592f_4_k_cu_f8cb2bb4_40494cuda3std3__45__cpo6cbeginE
	.align		8
        /*0028*/ 	.dword	_ZN39_INTERNAL_d4c4592f_4_k_cu_f8cb2bb4_40494cuda3std3__45__cpo4cendE
	.align		8
        /*0030*/ 	.dword	_ZN39_INTERNAL_d4c4592f_4_k_cu_f8cb2bb4_40494cuda3std3__441_GLOBAL__N__d4c4592f_4_k_cu_f8cb2bb4_40496ignoreE
	.align		8
        /*0038*/ 	.dword	_ZN39_INTERNAL_d4c4592f_4_k_cu_f8cb2bb4_40494cuda3std3__419piecewise_constructE
	.align		8
        /*0040*/ 	.dword	_ZN39_INTERNAL_d4c4592f_4_k_cu_f8cb2bb4_40494cuda3std3__48in_placeE
	.align		8
        /*0048*/ 	.dword	_ZN39_INTERNAL_d4c4592f_4_k_cu_f8cb2bb4_40494cuda3std6ranges3__45__cpo4swapE
	.align		8
        /*0050*/ 	.dword	_ZN39_INTERNAL_d4c4592f_4_k_cu_f8cb2bb4_40494cuda3std6ranges3__45__cpo9iter_moveE
	.align		8
        /*0058*/ 	.dword	_ZN39_INTERNAL_d4c4592f_4_k_cu_f8cb2bb4_40494cute7productE
	.align		8
        /*0060*/ 	.dword	_ZN39_INTERNAL_d4c4592f_4_k_cu_f8cb2bb4_40494cute1_E
	.align		8
        /*0068*/ 	.dword	$str$22
	.align		8
        /*0070*/ 	.dword	$str$23


//--------------------- .text._ZN7cutlass13device_kernelINS_4gemm6kernel13GemmUniversalIN4cute5tupleIJiiiiEEENS1_10collective13CollectiveMmaINS1_34MainloopSm90TmaGmmaWarpSpecializedILi5ENS5_IJNS4_1CILi2EEENSA_ILi1EEESC_EEENS1_35KernelTmaWarpSpecializedCooperativeEEENS5_IJNSA_ILi128EEESG_SG_EEENS_6half_tENS5_IJlSC_lEEESI_SJ_NS4_8TiledMMAINS4_8MMA_AtomIJNS4_4SM904GMMA26MMA_64x128x16_F32F16F16_SSILNSN_5MajorE0ELSP_0ELNSN_7ScaleInE1ELSQ_1EEEEEENS4_6LayoutISD_NS5_IJSC_NSA_ILi0EEESU_EEEEENS5_IJNS4_10UnderscoreESX_SX_EEEEENS4_13SM90_TMA_LOADENS4_14ComposedLayoutINS4_7SwizzleILi3ELi4ELi3EEENS4_18smem_ptr_flag_bitsILi16EEENST_INS5_IJNSA_ILi8EEENSA_ILi64EEEEEENS5_IJS17_SC_EEEEEEEvNS4_8identityENS4_23SM90_TMA_LOAD_MULTICASTES1B_vS1C_EENS_8epilogue10collective6detail29Sm90TmaWarpSpecializedAdapterINS1G_15DefaultEpilogueISI_SJ_SJ_NS1F_6thread17LinearCombinationISI_Li1EffLNS1K_9ScaleType4KindE0ELNS_15FloatRoundStyleE2ESI_EENS1_15EpilogueDefaultEEEEEvvEEEEvNT_6ParamsE --------------------------
	.section	.text._ZN7cutlass13device_kernelINS_4gemm6kernel13GemmUniversalIN4cute5tupleIJiiiiEEENS1_10collective13CollectiveMmaINS1_34MainloopSm90TmaGmmaWarpSpecializedILi5ENS5_IJNS4_1CILi2EEENSA_ILi1EEESC_EEENS1_35KernelTmaWarpSpecializedCooperativeEEENS5_IJNSA_ILi128EEESG_SG_EEENS_6half_tENS5_IJlSC_lEEESI_SJ_NS4_8TiledMMAINS4_8MMA_AtomIJNS4_4SM904GMMA26MMA_64x128x16_F32F16F16_SSILNSN_5MajorE0ELSP_0ELNSN_7ScaleInE1ELSQ_1EEEEEENS4_6LayoutISD_NS5_IJSC_NSA_ILi0EEESU_EEEEENS5_IJNS4_10UnderscoreESX_SX_EEEEENS4_13SM90_TMA_LOADENS4_14ComposedLayoutINS4_7SwizzleILi3ELi4ELi3EEENS4_18smem_ptr_flag_bitsILi16EEENST_INS5_IJNSA_ILi8EEENSA_ILi64EEEEEENS5_IJS17_SC_EEEEEEEvNS4_8identityENS4_23SM90_TMA_LOAD_MULTICASTES1B_vS1C_EENS_8epilogue10collective6detail29Sm90TmaWarpSpecializedAdapterINS1G_15DefaultEpilogueISI_SJ_SJ_NS1F_6thread17LinearCombinationISI_Li1EffLNS1K_9ScaleType4KindE0ELNS_15FloatRoundStyleE2ESI_EENS1_15EpilogueDefaultEEEEEvvEEEEvNT_6ParamsE,"ax",@progbits
	.align	128
.text._ZN7cutlass13device_kernelINS_4gemm6kernel13GemmUniversalIN4cute5tupleIJiiiiEEENS1_10collective13CollectiveMmaINS1_34MainloopSm90TmaGmmaWarpSpecializedILi5ENS5_IJNS4_1CILi2EEENSA_ILi1EEESC_EEENS1_35KernelTmaWarpSpecializedCooperativeEEENS5_IJNSA_ILi128EEESG_SG_EEENS_6half_tENS5_IJlSC_lEEESI_SJ_NS4_8TiledMMAINS4_8MMA_AtomIJNS4_4SM904GMMA26MMA_64x128x16_F32F16F16_SSILNSN_5MajorE0ELSP_0ELNSN_7ScaleInE1ELSQ_1EEEEEENS4_6LayoutISD_NS5_IJSC_NSA_ILi0EEESU_EEEEENS5_IJNS4_10UnderscoreESX_SX_EEEEENS4_13SM90_TMA_LOADENS4_14ComposedLayoutINS4_7SwizzleILi3ELi4ELi3EEENS4_18smem_ptr_flag_bitsILi16EEENST_INS5_IJNSA_ILi8EEENSA_ILi64EEEEEENS5_IJS17_SC_EEEEEEEvNS4_8identityENS4_23SM90_TMA_LOAD_MULTICASTES1B_vS1C_EENS_8epilogue10collective6detail29Sm90TmaWarpSpecializedAdapterINS1G_15DefaultEpilogueISI_SJ_SJ_NS1F_6thread17LinearCombinationISI_Li1EffLNS1K_9ScaleType4KindE0ELNS_15FloatRoundStyleE2ESI_EENS1_15EpilogueDefaultEEEEEvvEEEEvNT_6ParamsE:
        .type           _ZN7cutlass13device_kernelINS_4gemm6kernel13GemmUniversalIN4cute5tupleIJiiiiEEENS1_10collective13CollectiveMmaINS1_34MainloopSm90TmaGmmaWarpSpecializedILi5ENS5_IJNS4_1CILi2EEENSA_ILi1EEESC_EEENS1_35KernelTmaWarpSpecializedCooperativeEEENS5_IJNSA_ILi128EEESG_SG_EEENS_6half_tENS5_IJlSC_lEEESI_SJ_NS4_8TiledMMAINS4_8MMA_AtomIJNS4_4SM904GMMA26MMA_64x128x16_F32F16F16_SSILNSN_5MajorE0ELSP_0ELNSN_7ScaleInE1ELSQ_1EEEEEENS4_6LayoutISD_NS5_IJSC_NSA_ILi0EEESU_EEEEENS5_IJNS4_10UnderscoreESX_SX_EEEEENS4_13SM90_TMA_LOADENS4_14ComposedLayoutINS4_7SwizzleILi3ELi4ELi3EEENS4_18smem_ptr_flag_bitsILi16EEENST_INS5_IJNSA_ILi8EEENSA_ILi64EEEEEENS5_IJS17_SC_EEEEEEEvNS4_8identityENS4_23SM90_TMA_LOAD_MULTICASTES1B_vS1C_EENS_8epilogue10collective6detail29Sm90TmaWarpSpecializedAdapterINS1G_15DefaultEpilogueISI_SJ_SJ_NS1F_6thread17LinearCombinationISI_Li1EffLNS1K_9ScaleType4KindE0ELNS_15FloatRoundStyleE2ESI_EENS1_15EpilogueDefaultEEEEEvvEEEEvNT_6ParamsE,@function
        .size           _ZN7cutlass13device_kernelINS_4gemm6kernel13GemmUniversalIN4cute5tupleIJiiiiEEENS1_10collective13CollectiveMmaINS1_34MainloopSm90TmaGmmaWarpSpecializedILi5ENS5_IJNS4_1CILi2EEENSA_ILi1EEESC_EEENS1_35KernelTmaWarpSpecializedCooperativeEEENS5_IJNSA_ILi128EEESG_SG_EEENS_6half_tENS5_IJlSC_lEEESI_SJ_NS4_8TiledMMAINS4_8MMA_AtomIJNS4_4SM904GMMA26MMA_64x128x16_F32F16F16_SSILNSN_5MajorE0ELSP_0ELNSN_7ScaleInE1ELSQ_1EEEEEENS4_6LayoutISD_NS5_IJSC_NSA_ILi0EEESU_EEEEENS5_IJNS4_10UnderscoreESX_SX_EEEEENS4_13SM90_TMA_LOADENS4_14ComposedLayoutINS4_7SwizzleILi3ELi4ELi3EEENS4_18smem_ptr_flag_bitsILi16EEENST_INS5_IJNSA_ILi8EEENSA_ILi64EEEEEENS5_IJS17_SC_EEEEEEEvNS4_8identityENS4_23SM90_TMA_LOAD_MULTICASTES1B_vS1C_EENS_8epilogue10collective6detail29Sm90TmaWarpSpecializedAdapterINS1G_15DefaultEpilogueISI_SJ_SJ_NS1F_6thread17LinearCombinationISI_Li1EffLNS1K_9ScaleType4KindE0ELNS_15FloatRoundStyleE2ESI_EENS1_15EpilogueDefaultEEEEEvvEEEEvNT_6ParamsE,(.L_x_199 - _ZN7cutlass13device_kernelINS_4gemm6kernel13GemmUniversalIN4cute5tupleIJiiiiEEENS1_10collective13CollectiveMmaINS1_34MainloopSm90TmaGmmaWarpSpecializedILi5ENS5_IJNS4_1CILi2EEENSA_ILi1EEESC_EEENS1_35KernelTmaWarpSpecializedCooperativeEEENS5_IJNSA_ILi128EEESG_SG_EEENS_6half_tENS5_IJlSC_lEEESI_SJ_NS4_8TiledMMAINS4_8MMA_AtomIJNS4_4SM904GMMA26MMA_64x128x16_F32F16F16_SSILNSN_5MajorE0ELSP_0ELNSN_7ScaleInE1ELSQ_1EEEEEENS4_6LayoutISD_NS5_IJSC_NSA_ILi0EEESU_EEEEENS5_IJNS4_10UnderscoreESX_SX_EEEEENS4_13SM90_TMA_LOADENS4_14ComposedLayoutINS4_7SwizzleILi3ELi4ELi3EEENS4_18smem_ptr_flag_bitsILi16EEENST_INS5_IJNSA_ILi8EEENSA_ILi64EEEEEENS5_IJS17_SC_EEEEEEEvNS4_8identityENS4_23SM90_TMA_LOAD_MULTICASTES1B_vS1C_EENS_8epilogue10collective6detail29Sm90TmaWarpSpecializedAdapterINS1G_15DefaultEpilogueISI_SJ_SJ_NS1F_6thread17LinearCombinationISI_Li1EffLNS1K_9ScaleType4KindE0ELNS_15FloatRoundStyleE2ESI_EENS1_15EpilogueDefaultEEEEEvvEEEEvNT_6ParamsE)
        .other          _ZN7cutlass13device_kernelINS_4gemm6kernel13GemmUniversalIN4cute5tupleIJiiiiEEENS1_10collective13CollectiveMmaINS1_34MainloopSm90TmaGmmaWarpSpecializedILi5ENS5_IJNS4_1CILi2EEENSA_ILi1EEESC_EEENS1_35KernelTmaWarpSpecializedCooperativeEEENS5_IJNSA_ILi128EEESG_SG_EEENS_6half_tENS5_IJlSC_lEEESI_SJ_NS4_8TiledMMAINS4_8MMA_AtomIJNS4_4SM904GMMA26MMA_64x128x16_F32F16F16_SSILNSN_5MajorE0ELSP_0ELNSN_7ScaleInE1ELSQ_1EEEEEENS4_6LayoutISD_NS5_IJSC_NSA_ILi0EEESU_EEEEENS5_IJNS4_10UnderscoreESX_SX_EEEEENS4_13SM90_TMA_LOADENS4_14ComposedLayoutINS4_7SwizzleILi3ELi4ELi3EEENS4_18smem_ptr_flag_bitsILi16EEENST_INS5_IJNSA_ILi8EEENSA_ILi64EEEEEENS5_IJS17_SC_EEEEEEEvNS4_8identityENS4_23SM90_TMA_LOAD_MULTICASTES1B_vS1C_EENS_8epilogue10collective6detail29Sm90TmaWarpSpecializedAdapterINS1G_15DefaultEpilogueISI_SJ_SJ_NS1F_6thread17LinearCombinationISI_Li1EffLNS1K_9ScaleType4KindE0ELNS_15FloatRoundStyleE2ESI_EENS1_15EpilogueDefaultEEEEEvvEEEEvNT_6ParamsE,@"STO_CUDA_ENTRY STV_DEFAULT"
_ZN7cutlass13device_kernelINS_4gemm6kernel13GemmUniversalIN4cute5tupleIJiiiiEEENS1_10collective13CollectiveMmaINS1_34MainloopSm90TmaGmmaWarpSpecializedILi5ENS5_IJNS4_1CILi2EEENSA_ILi1EEESC_EEENS1_35KernelTmaWarpSpecializedCooperativeEEENS5_IJNSA_ILi128EEESG_SG_EEENS_6half_tENS5_IJlSC_lEEESI_SJ_NS4_8TiledMMAINS4_8MMA_AtomIJNS4_4SM904GMMA26MMA_64x128x16_F32F16F16_SSILNSN_5MajorE0ELSP_0ELNSN_7ScaleInE1ELSQ_1EEEEEENS4_6LayoutISD_NS5_IJSC_NSA_ILi0EEESU_EEEEENS5_IJNS4_10UnderscoreESX_SX_EEEEENS4_13SM90_TMA_LOADENS4_14ComposedLayoutINS4_7SwizzleILi3ELi4ELi3EEENS4_18smem_ptr_flag_bitsILi16EEENST_INS5_IJNSA_ILi8EEENSA_ILi64EEEEEENS5_IJS17_SC_EEEEEEEvNS4_8identityENS4_23SM90_TMA_LOAD_MULTICASTES1B_vS1C_EENS_8epilogue10collective6detail29Sm90TmaWarpSpecializedAdapterINS1G_15DefaultEpilogueISI_SJ_SJ_NS1F_6thread17LinearCombinationISI_Li1EffLNS1K_9ScaleType4KindE0ELNS_15FloatRoundStyleE2ESI_EENS1_15EpilogueDefaultEEEEEvvEEEEvNT_6ParamsE:
[----:B------:R-:W0:Y:S01]  /*0000*/  LDC R1, c[0x0][0x28] ;  /* 0x00000a00ff017b82 */ /* 0x000e220000000800 */
[----:B------:R-:W1:Y:S01]  /*0010*/  S2R R95, SR_TID.X ;  /* 0x00000000005f7919 */ /* 0x000e620000002100 */
[----:B------:R-:W-:Y:S01]  /*0020*/  ELECT P0, URZ, PT ;  /* 0x00000000003f782f */ /* 0x000fe20003800000 */
[----:B------:R-:W-:Y:S01]  /*0030*/  BSSY B0, `(.L_x_0) ;  /* 0x000000f000007945 */ /* 0x000fe20003800000 */
[--C-:B-1----:R-:W-:Y:S02]  /*0040*/  SHF.R.U32.HI R0, RZ, 0x5, R95.reuse ;  /* 0x00000005ff007819 */ /* 0x102fe4000001165f */
[----:B------:R-:W-:-:S03]  /*0050*/  SHF.R.U32.HI R7, RZ, 0x7, R95 ;  /* 0x00000007ff077819 */ /* 0x000fc6000001165f */
[----:B------:R-:W1:Y:S04]  /*0060*/  SHFL.IDX PT, R3, R0, RZ, 0x1f ;  /* 0x00001fff00037589 */ /* 0x000e6800000e0000 */
[----:B------:R2:W3:Y:S01]  /*0070*/  SHFL.IDX PT, R2, R7, RZ, 0x1f ;  /* 0x00001fff07027589 */ /* 0x0004e200000e0000 */
[----:B-1----:R-:W-:-:S13]  /*0080*/  ISETP.NE.OR P0, PT, R3, RZ, !P0 ;  /* 0x000000ff0300720c */ /* 0x002fda0004705670 */
[----:B0-23--:R-:W-:Y:S05]  /*0090*/  @P0 BRA `(.L_x_1) ;  /* 0x0000000000200947 */ /* 0x00dfea0003800000 */
[----:B------:R-:W-:Y:S02]  /*00a0*/  ULDC.64 UR4, c[0x0][0x198] ;  /* 0x0000660000047ab9 */ /* 0x000fe40000000a00 */
[----:B------:R-:W-:Y:S02]  /*00b0*/  UIADD3 UR6, UP0, UR4, 0xf0, URZ ;  /* 0x000000f004067890 */ /* 0x000fe4000ff1e03f */
[----:B------:R-:W-:Y:S02]  /*00c0*/  UIADD3 UR4, UP1, UR4, 0x1f0, URZ ;  /* 0x000001f004047890 */ /* 0x000fe4000ff3e03f */
[----:B------:R-:W-:Y:S02]  /*00d0*/  UIADD3.X UR7, URZ, UR5, URZ, UP0, !UPT ;  /* 0x000000053f077290 */ /* 0x000fe400087fe43f */
[----:B------:R-:W-:-:S07]  /*00e0*/  UIADD3.X UR5, URZ, UR5, URZ, UP1, !UPT ;  /* 0x000000053f057290 */ /* 0x000fce0008ffe43f */
[----:B------:R0:W-:Y:S02]  /*00f0*/  UTMACCTL.PF [UR6] ;  /* 0x00000000060079b9 */ /* 0x0001e40008040000 */
[----:B------:R0:W-:Y:S02]  /*0100*/  UTMACCTL.PF [UR4] ;  /* 0x00000000040079b9 */ /* 0x0001e40008040000 */
[----:B0-----:R-:W-:Y:S01]  /*0110*/  NOP ;  /* 0x0000000000007918 */ /* 0x001fe20000000000 */
.L_x_1:
[----:B------:R-:W-:Y:S05]  /*0120*/  BSYNC B0 ;  /* 0x0000000000007941 */ /* 0x000fea0003800000 */
.L_x_0:
[----:B------:R-:W0:Y:S02]  /*0130*/  SHFL.IDX PT, R5, R0, RZ, 0x1f ;  /* 0x00001fff00057589 */ /* 0x000e2400000e0000 */
[----:B0-----:R-:W-:-:S13]  /*0140*/  ISETP.NE.AND P0, PT, R5, RZ, PT ;  /* 0x000000ff0500720c */ /* 0x001fda0003f05270 */
[----:B------:R-:W-:Y:S05]  /*0150*/  @P0 BRA `(.L_x_2) ;  /* 0x0000000000600947 */ /* 0x000fea0003800000 */
[----:B------:R-:W0:Y:S01]  /*0160*/  S2UR UR8, SR_CgaCtaId ;  /* 0x00000000000879c3 */ /* 0x000e220000008800 */
[----:B------:R-:W-:Y:S01]  /*0170*/  UMOV UR4, 0x400 ;  /* 0x0000040000047882 */ /* 0x000fe20000000000 */
[----:B------:R-:W-:Y:S01]  /*0180*/  UMOV UR5, 0x1 ;  /* 0x0000000100057882 */ /* 0x000fe20000000000 */
[----:B------:R-:W-:Y:S01]  /*0190*/  UMOV UR6, 0x4 ;  /* 0x0000000400067882 */ /* 0x000fe20000000000 */
[----:B------:R-:W-:Y:S01]  /*01a0*/  ELECT P0, URZ, PT ;  /* 0x00000000003f782f */ /* 0x000fe20003800000 */
[----:B------:R-:W-:-:S04]  /*01b0*/  UIADD3 UR6, -UR6, 0x100000, URZ ;  /* 0x0010000006067890 */ /* 0x000fc8000fffe13f */
[----:B------:R-:W-:Y:S02]  /*01c0*/  USHF.L.U32 UR7, UR6, 0xb, URZ ;  /* 0x0000000b06077899 */ /* 0x000fe4000800063f */
[----:B------:R-:W-:Y:S02]  /*01d0*/  USHF.L.U32 UR6, UR6, 0x1, URZ ;  /* 0x0000000106067899 */ /* 0x000fe4000800063f */
[----:B0-----:R-:W-:Y:S02]  /*01e0*/  ULEA UR8, UR8, UR4, 0x18 ;  /* 0x0000000408087291 */ /* 0x001fe4000f8ec03f */
[----:B------:R-:W-:-:S04]  /*01f0*/  UIADD3 UR4, -UR5, 0x100000, URZ ;  /* 0x0010000005047890 */ /* 0x000fc8000fffe13f */
[----:B------:R-:W-:Y:S02]  /*0200*/  USHF.L.U32 UR5, UR4, 0xb, URZ ;  /* 0x0000000b04057899 */ /* 0x000fe4000800063f */
[----:B------:R-:W-:Y:S01]  /*0210*/  USHF.L.U32 UR4, UR4, 0x1, URZ ;  /* 0x0000000104047899 */ /* 0x000fe2000800063f */
[----:B------:R-:W0:Y:S11]  /*0220*/  FENCE.VIEW.ASYNC.S ;  /* 0x00000000000073c6 */ /* 0x000e360000000000 */
[----:B0-----:R0:W1:Y:S01]  /*0230*/  SYNCS.EXCH.64 URZ, [UR8], UR4 ;  /* 0x00000004083f75b2 */ /* 0x0010620008000100 */
[----:B------:R0:W2:Y:S01]  /*0240*/  SYNCS.EXCH.64 URZ, [UR8+0x28], UR6 ;  /* 0x00002806083f75b2 */ /* 0x0000a20008000100 */
[----:B------:R0:W3:Y:S01]  /*0250*/  SYNCS.EXCH.64 URZ, [UR8+0x8], UR4 ;  /* 0x00000804083f75b2 */ /* 0x0000e20008000100 */
[----:B------:R0:W4:Y:S01]  /*0260*/  SYNCS.EXCH.64 URZ, [UR8+0x30], UR6 ;  /* 0x00003006083f75b2 */ /* 0x0001220008000100 */
[----:B------:R0:W0:Y:S01]  /*0270*/  SYNCS.EXCH.64 URZ, [UR8+0x10], UR4 ;  /* 0x00001004083f75b2 */ /* 0x0000220008000100 */
[----:B------:R0:W0:Y:S01]  /*0280*/  SYNCS.EXCH.64 URZ, [UR8+0x38], UR6 ;  /* 0x00003806083f75b2 */ /* 0x0000220008000100 */
[----:B------:R0:W0:Y:S01]  /*0290*/  SYNCS.EXCH.64 URZ, [UR8+0x18], UR4 ;  /* 0x00001804083f75b2 */ /* 0x0000220008000100 */
[----:B------:R0:W0:Y:S01]  /*02a0*/  SYNCS.EXCH.64 URZ, [UR8+0x40], UR6 ;  /* 0x00004006083f75b2 */ /* 0x0000220008000100 */
[----:B------:R0:W0:Y:S01]  /*02b0*/  SYNCS.EXCH.64 URZ, [UR8+0x20], UR4 ;  /* 0x00002004083f75b2 */ /* 0x0000220008000100 */
[----:B------:R0:W0:Y:S01]  /*02c0*/  SYNCS.EXCH.64 URZ, [UR8+0x48], UR6 ;  /* 0x00004806083f75b2 */ /* 0x0000220008000100 */
[----:B------:R-:W-:Y:S01]  /*02d0*/  NOP ;  /* 0x0000000000007918 */ /* 0x000fe20000000000 */
.L_x_2:
[----:B------:R-:W-:Y:S01]  /*02e0*/  SHF.R.S32.HI R4, RZ, 0x1f, R95 ;  /* 0x0000001fff047819 */ /* 0x000fe2000001145f */
[----:B------:R-:W5:Y:S01]  /*02f0*/  SHFL.IDX PT, R0, R0, RZ, 0x1f ;  /* 0x00001fff00007589 */ /* 0x000f6200000e0000 */
[----:B0-----:R-:W0:Y:S01]  /*0300*/  S2UR UR8, SR_CTAID.X ;  /* 0x00000000000879c3 */ /* 0x001e220000002500 */
[----:B------:R-:W-:Y:S02]  /*0310*/  ELECT P0, URZ, PT ;  /* 0x00000000003f782f */ /* 0x000fe40003800000 */
[----:B------:R-:W-:Y:S01]  /*0320*/  LEA.HI R4, R4, R95, RZ, 0x7 ;  /* 0x0000005f04047211 */ /* 0x000fe200078f38ff */
[----:B------:R-:W-:Y:S01]  /*0330*/  ULDC UR4, c[0x0][0x150] ;  /* 0x0000540000047ab9 */ /* 0x000fe20000000800 */
[----:B------:R-:W-:Y:S01]  /*0340*/  SHF.R.S32.HI R6, RZ, 0x1f, R5 ;  /* 0x0000001fff067819 */ /* 0x000fe20000011405 */
[----:B------:R-:W-:Y:S01]  /*0350*/  NOP ;  /* 0x0000000000007918 */ /* 0x000fe20000000000 */
[----:B------:R-:W-:Y:S01]  /*0360*/  LOP3.LUT R4, R4, 0xffffff80, RZ, 0xc0, !PT ;  /* 0xffffff8004047812 */ /* 0x000fe200078ec0ff */
[----:B------:R-:W-:Y:S01]  /*0370*/  NOP ;  /* 0x0000000000007918 */ /* 0x000fe20000000000 */
[----:B------:R-:W-:Y:S01]  /*0380*/  LEA.HI R6, R6, R5, RZ, 0x2 ;  /* 0x0000000506067211 */ /* 0x000fe200078f10ff */
[----:B------:R-:W1:Y:S01]  /*0390*/  LDC R11, c[0x0][0x144] ;  /* 0x00005100ff0b7b82 */ /* 0x000e620000000800 */
[----:B------:R-:W-:Y:S01]  /*03a0*/  IMAD.MOV.U32 R22, RZ, RZ, 0x1 ;  /* 0x00000001ff167424 */ /* 0x000fe200078e00ff */
[----:B------:R-:W-:Y:S01]  /*03b0*/  ISETP.NE.AND P3, PT, R2, RZ, PT ;  /* 0x000000ff0200720c */ /* 0x000fe20003f65270 */
[----:B------:R-:W-:Y:S01]  /*03c0*/  IMAD.IADD R8, R95, 0x1, -R4 ;  /* 0x000000015f087824 */ /* 0x000fe200078e0a04 */
[----:B------:R-:W-:Y:S01]  /*03d0*/  LOP3.LUT R6, R6, 0x3ffffffc, RZ, 0xc0, !PT ;  /* 0x3ffffffc06067812 */ /* 0x000fe200078ec0ff */
[----:B------:R-:W2:Y:S03]  /*03e0*/  S2R R4, SR_CTAID.Y ;  /* 0x0000000000047919 */ /* 0x000ea60000002600 */
[----:B------:R-:W-:Y:S01]  /*03f0*/  SHF.R.S32.HI R9, RZ, 0x1f, R8 ;  /* 0x0000001fff097819 */ /* 0x000fe20000011408 */
[----:B------:R-:W-:Y:S01]  /*0400*/  IMAD.IADD R6, R5, 0x1, -R6 ;  /* 0x0000000105067824 */ /* 0x000fe200078e0a06 */
[----:B------:R-:W3:Y:S02]  /*0410*/  LDC R13, c[0x0][0x140] ;  /* 0x00005000ff0d7b82 */ /* 0x000ee40000000800 */
[----:B------:R-:W-:-:S02]  /*0420*/  LEA.HI R9, R9, R8, RZ, 0x3 ;  /* 0x0000000809097211 */ /* 0x000fc400078f18ff */
[----:B-----5:R-:W-:Y:S02]  /*0430*/  ISETP.NE.OR P0, PT, R0, RZ, !P0 ;  /* 0x000000ff0000720c */ /* 0x020fe40004705670 */
[--C-:B------:R-:W-:Y:S02]  /*0440*/  SHF.R.S32.HI R0, RZ, 0x3, R9.reuse ;  /* 0x00000003ff007819 */ /* 0x100fe40000011409 */
[----:B0-----:R-:W-:Y:S02]  /*0450*/  I2FP.F32.U32 R10, UR8 ;  /* 0x00000008000a7c45 */ /* 0x001fe40008201000 */
[----:B------:R-:W-:-:S03]  /*0460*/  SHF.R.S32.HI R9, RZ, 0x1f, R9 ;  /* 0x0000001fff097819 */ /* 0x000fc60000011409 */
[----:B------:R-:W-:Y:S01]  /*0470*/  FMUL R10, R10, UR4 ;  /* 0x000000040a0a7c20 */ /* 0x000fe20008400000 */
[----:B------:R-:W-:Y:S01]  /*0480*/  LEA.HI R9, R9, R0, RZ, 0x2 ;  /* 0x0000000009097211 */ /* 0x000fe200078f10ff */
[----:B------:R-:W-:Y:S02]  /*0490*/  ULDC UR4, c[0x0][0x154] ;  /* 0x0000550000047ab9 */ /* 0x000fe40000000800 */
[----:B------:R-:W-:Y:S01]  /*04a0*/  VOTEU.ALL UP0, P0 ;  /* 0x00000000003f7886 */ /* 0x000fe20000000000 */
[----:B------:R-:W-:Y:S01]  /*04b0*/  LOP3.LUT R9, R9, 0xfffffffc, RZ, 0xc0, !PT ;  /* 0xfffffffc09097812 */ /* 0x000fe200078ec0ff */
[----:B------:R-:W0:Y:S01]  /*04c0*/  F2I.U32.TRUNC.NTZ R10, R10 ;  /* 0x0000000a000a7305 */ /* 0x000e22000020f000 */
[----:B------:R-:W-:Y:S02]  /*04d0*/  VOTEU.ALL UP1, P0 ;  /* 0x00000000003f7886 */ /* 0x000fe40000020000 */
[----:B------:R-:W5:Y:S01]  /*04e0*/  @!UP0 S2UR UR7, SR_CgaCtaId ;  /* 0x00000000000789c3 */ /* 0x000f620000008800 */
[----:B------:R-:W-:Y:S01]  /*04f0*/  IMAD.IADD R9, R0, 0x1, -R9 ;  /* 0x0000000100097824 */ /* 0x000fe200078e0a09 */
[----:B------:R-:W-:Y:S01]  /*0500*/  SHF.R.S32.HI R0, RZ, 0x1f, R3 ;  /* 0x0000001fff007819 */ /* 0x000fe20000011403 */
[----:B------:R-:W-:Y:S01]  /*0510*/  @!UP0 UMOV UR6, 0x400 ;  /* 0x0000040000068882 */ /* 0x000fe20000000000 */
[----:B---3--:R-:W-:Y:S01]  /*0520*/  ISETP.EQ.U32.AND P2, PT, R13, 0x1, PT ;  /* 0x000000010d00780c */ /* 0x008fe20003f42070 */
[----:B------:R-:W-:Y:S01]  /*0530*/  IMAD R19, R6, 0x4, R9 ;  /* 0x0000000406137824 */ /* 0x000fe200078e0209 */
[----:B--2---:R-:W-:-:S02]  /*0540*/  I2FP.F32.U32 R12, R4 ;  /* 0x00000004000c7245 */ /* 0x004fc40000201000 */
[----:B------:R-:W2:Y:S01]  /*0550*/  LDC R9, c[0x0][0x148] ;  /* 0x00005200ff097b82 */ /* 0x000ea20000000800 */
[----:B------:R-:W-:Y:S02]  /*0560*/  LEA.HI R0, R0, R3, RZ, 0x2 ;  /* 0x0000000300007211 */ /* 0x000fe400078f10ff */
[----:B------:R-:W-:Y:S01]  /*0570*/  LEA.HI R6, R19, R19, RZ, 0x1 ;  /* 0x0000001313067211 */ /* 0x000fe200078f08ff */
[----:B0-----:R-:W-:Y:S02]  /*0580*/  IMAD.MOV R14, RZ, RZ, -R10 ;  /* 0x000000ffff0e7224 */ /* 0x001fe400078e0a0a */
[----:B------:R-:W-:Y:S01]  /*0590*/  FMUL R12, R12, UR4 ;  /* 0x000000040c0c7c20 */ /* 0x000fe20008400000 */
[----:B------:R-:W-:Y:S01]  /*05a0*/  LOP3.LUT R0, R0, 0xfffffffc, RZ, 0xc0, !PT ;  /* 0xfffffffc00007812 */ /* 0x000fe200078ec0ff */
[----:B------:R-:W-:Y:S01]  /*05b0*/  UMOV UR4, 0x20 ;  /* 0x0000002000047882 */ /* 0x000fe20000000000 */
[----:B------:R-:W-:Y:S01]  /*05c0*/  LOP3.LUT R10, R6, 0xfffffffe, RZ, 0xc0, !PT ;  /* 0xfffffffe060a7812 */ /* 0x000fe200078ec0ff */
[----:B-1----:R-:W-:Y:S01]  /*05d0*/  IMAD R6, R11, R14, UR8 ;  /* 0x000000080b067e24 */ /* 0x002fe2000f8e020e */
[----:B------:R-:W-:-:S04]  /*05e0*/  @!UP0 UIADD3 UR4, -UR4, 0x100000, URZ ;  /* 0x0010000004048890 */ /* 0x000fc8000fffe13f */
[----:B------:R-:W-:Y:S02]  /*05f0*/  @!UP0 USHF.L.U32 UR5, UR4, 0xb, URZ ;  /* 0x0000000b04058899 */ /* 0x000fe4000800063f */
[----:B------:R-:W-:Y:S01]  /*0600*/  @!UP0 USHF.L.U32 UR4, UR4, 0x1, URZ ;  /* 0x0000000104048899 */ /* 0x000fe2000800063f */
[----:B------:R-:W0:Y:S01]  /*0610*/  F2I.U32.TRUNC.NTZ R12, R12 ;  /* 0x0000000c000c7305 */ /* 0x000e22000020f000 */
[----:B------:R-:W-:Y:S02]  /*0620*/  IMAD.IADD R3, R3, 0x1, -R0 ;  /* 0x0000000103037824 */ /* 0x000fe400078e0a00 */
[C---:B------:R-:W-:Y:S02]  /*0630*/  IMAD.IADD R11, R19.reuse, 0x1, -R10 ;  /* 0x00000001130b7824 */ /* 0x040fe400078e0a0a */
[----:B------:R-:W-:Y:S01]  /*0640*/  IMAD.SHL.U32 R10, R19, 0x4, RZ ;  /* 0x00000004130a7824 */ /* 0x000fe200078e00ff */
[----:B-----5:R-:W-:Y:S01]  /*0650*/  @!UP0 ULEA UR6, UR7, UR6, 0x18 ;  /* 0x0000000607068291 */ /* 0x020fe2000f8ec03f */
[----:B------:R-:W-:Y:S01]  /*0660*/  ISETP.NE.AND P1, PT, R3, 0x3, PT ;  /* 0x000000030300780c */ /* 0x000fe20003f25270 */
[----:B------:R-:W-:Y:S01]  /*0670*/  VOTEU.ALL UP0, P0 ;  /* 0x00000000003f7886 */ /* 0x000fe20000000000 */
[----:B------:R-:W-:-:S02]  /*0680*/  ISETP.NE.AND P4, PT, R11, R6, PT ;  /* 0x000000060b00720c */ /* 0x000fc40003f85270 */
[----:B------:R-:W-:Y:S02]  /*0690*/  LOP3.LUT R19, R19, 0xc, R10, 0x78, !PT ;  /* 0x0000000c13137812 */ /* 0x000fe400078e780a */
[----:B------:R-:W-:Y:S01]  /*06a0*/  LOP3.LUT P0, RZ, R8, 0x7, RZ, 0xc0, !PT ;  /* 0x0000000708ff7812 */ /* 0x000fe2000780c0ff */
[C---:B------:R-:W-:Y:S01]  /*06b0*/  VIADD R8, R2.reuse, 0xffffffff ;  /* 0xffffffff02087836 */ /* 0x040fe20000000000 */
[----:B------:R-:W-:Y:S01]  /*06c0*/  ISETP.EQ.OR P1, PT, R3, RZ, !P1 ;  /* 0x000000ff0300720c */ /* 0x000fe20004f22670 */
[----:B0-----:R-:W-:Y:S01]  /*06d0*/  IMAD.MOV R23, RZ, RZ, -R12 ;  /* 0x000000ffff177224 */ /* 0x001fe200078e0a0c */
[----:B------:R-:W-:Y:S01]  /*06e0*/  ISETP.LT.U32.AND P0, PT, R19, 0x2, !P0 ;  /* 0x000000021300780c */ /* 0x000fe20004701070 */
[----:B------:R-:W0:Y:S02]  /*06f0*/  FENCE.VIEW.ASYNC.S ;  /* 0x00000000000073c6 */ /* 0x000e240000000000 */
[----:B0-----:R0:W1:Y:S01]  /*0700*/  @!UP0 SYNCS.EXCH.64 URZ, [UR6+0x60], UR4 ;  /* 0x00006004063f85b2 */ /* 0x0010620008000100 */
[----:B------:R-:W-:Y:S01]  /*0710*/  ISETP.EQ.AND P1, PT, R2, RZ, P1 ;  /* 0x000000ff0200720c */ /* 0x000fe20000f22270 */
[----:B--2---:R-:W-:Y:S01]  /*0720*/  IMAD R11, R9, R23, R4 ;  /* 0x00000017090b7224 */ /* 0x004fe200078e0204 */
[----:B------:R-:W-:-:S02]  /*0730*/  ISETP.GE.U32.AND P6, PT, R8, 0x2, PT ;  /* 0x000000020800780c */ /* 0x000fc40003fc6070 */
[----:B------:R-:W-:Y:S02]  /*0740*/  @P4 LEA.HI R0, R19, R19, RZ, 0x1 ;  /* 0x0000001313004211 */ /* 0x000fe400078f08ff */
[----:B------:R-:W-:Y:S02]  /*0750*/  SEL R18, RZ, 0x1, !P1 ;  /* 0x00000001ff127807 */ /* 0x000fe40004800000 */
[----:B------:R-:W-:Y:S02]  /*0760*/  @P4 SHF.R.S32.HI R0, RZ, 0x1, R0 ;  /* 0x00000001ff004819 */ /* 0x000fe40000011400 */
[----:B------:R-:W-:Y:S02]  /*0770*/  SEL R18, R18, 0x2, P6 ;  /* 0x0000000212127807 */ /* 0x000fe40003000000 */
[----:B------:R-:W-:Y:S02]  /*0780*/  @P4 ISETP.NE.AND P5, PT, R0, R11, PT ;  /* 0x0000000b0000420c */ /* 0x000fe40003fa5270 */
[----:B------:R-:W-:Y:S01]  /*0790*/  SEL R11, RZ, 0x1, !P0 ;  /* 0x00000001ff0b7807 */ /* 0x000fe20004000000 */
[----:B------:R0:W2:Y:S01]  /*07a0*/  @!UP1 SYNCS.EXCH.64 URZ, [UR6+0x68], UR4 ;  /* 0x00006804063f95b2 */ /* 0x0000a20008000100 */
[----:B------:R-:W-:Y:S01]  /*07b0*/  @P4 SEL R22, RZ, 0x1, P5 ;  /* 0x00000001ff164807 */ /* 0x000fe20002800000 */
[----:B------:R-:W-:Y:S01]  /*07c0*/  NOP ;  /* 0x0000000000007918 */ /* 0x000fe20000000000 */
[----:B------:R-:W-:-:S02]  /*07d0*/  LOP3.LUT R0, R95, 0x7f, RZ, 0xc0, !PT ;  /* 0x0000007f5f007812 */ /* 0x000fc400078ec0ff */
[----:B------:R-:W-:Y:S01]  /*07e0*/  LOP3.LUT R22, R22, R11, RZ, 0xc0, !PT ;  /* 0x0000000b16167212 */ /* 0x000fe200078ec0ff */
[----:B01----:R-:W-:Y:S06]  /*07f0*/  @!P2 BRA `(.L_x_3) ;  /* 0x000000000008a947 */ /* 0x003fec0003800000 */
[----:B--2-4-:R-:W-:Y:S01]  /*0800*/  UCGABAR_ARV ;  /* 0x00000000000079c7 */ /* 0x014fe20008000000 */
[----:B------:R-:W-:Y:S05]  /*0810*/  BRA `(.L_x_4) ;  /* 0x0000000000047947 */ /* 0x000fea0003800000 */
.L_x_3:
[----:B--2-4-:R-:W-:Y:S01]  /*0820*/  NOP ;  /* 0x0000000000007918 */ /* 0x014fe20000000000 */
.L_x_4:
[----:B------:R-:W0:Y:S01]  /*0830*/  LDC R2, c[0x0][0x65c] ;  /* 0x00019700ff027b82 */ /* 0x000e220000000800 */
[----:B------:R-:W-:Y:S02]  /*0840*/  IMAD.U32 R10, RZ, RZ, UR8 ;  /* 0x00000008ff0a7e24 */ /* 0x000fe4000f8e00ff */
[----:B------:R-:W-:Y:S01]  /*0850*/  IMAD.MOV.U32 R11, RZ, RZ, RZ ;  /* 0x000000ffff0b7224 */ /* 0x000fe200078e00ff */
[----:B0-----:R-:W-:-:S04]  /*0860*/  ISETP.NE.AND P1, PT, R2, 0x1, PT ;  /* 0x000000010200780c */ /* 0x001fc80003f25270 */
[----:B------:R-:W-:-:S09]  /*0870*/  P2R R5, PR, RZ, 0x2 ;  /* 0x00000002ff057803 */ /* 0x000fd20000000000 */
[----:B------:R-:W0:Y:S01]  /*0880*/  @P1 LDC R17, c[0x0][0x10] ;  /* 0x00000400ff111b82 */ /* 0x000e220000000800 */
[----:B------:R-:W-:Y:S02]  /*0890*/  @P1 IMAD.MOV.U32 R5, RZ, RZ, RZ ;  /* 0x000000ffff051224 */ /* 0x000fe400078e00ff */
[----:B------:R-:W-:-:S05]  /*08a0*/  @P1 IMAD.MOV.U32 R15, RZ, RZ, RZ ;  /* 0x000000ffff0f1224 */ /* 0x000fca00078e00ff */
[----:B------:R-:W1:Y:S01]  /*08b0*/  @!P1 LDC R13, c[0x0][0xc] ;  /* 0x00000300ff0d9b82 */ /* 0x000e620000000800 */
[----:B------:R-:W-:Y:S01]  /*08c0*/  ULDC UR4, c[0x0][0xc] ;  /* 0x0000030000047ab9 */ /* 0x000fe20000000800 */
[----:B------:R-:W-:Y:S01]  /*08d0*/  ULDC UR5, c[0x0][0x10] ;  /* 0x0000040000057ab9 */ /* 0x000fe20000000800 */
[----:B------:R-:W-:Y:S01]  /*08e0*/  ULDC UR6, c[0x0][0x14] ;  /* 0x0000050000067ab9 */ /* 0x000fe20000000800 */
[----:B------:R-:W-:-:S04]  /*08f0*/  UIMAD.WIDE.U32 UR4, UR4, UR5, URZ ;  /* 0x00000005040472a5 */ /* 0x000fc8000f8e003f */
[----:B------:R-:W-:Y:S02]  /*0900*/  UIMAD.WIDE.U32 UR38, UR4, UR6, URZ ;  /* 0x00000006042672a5 */ /* 0x000fe4000f8e003f */
[----:B------:R-:W-:-:S04]  /*0910*/  UIMAD UR41, UR5, UR6, URZ ;  /* 0x00000006052972a4 */ /* 0x000fc8000f8e023f */
[----:B------:R-:W-:Y:S01]  /*0920*/  UIADD3 UR41, UR39, UR41, URZ ;  /* 0x0000002927297290 */ /* 0x000fe2000fffe03f */
[----:B0-----:R-:W-:-:S04]  /*0930*/  @P1 IMAD.WIDE.U32 R16, R17, UR8, R4 ;  /* 0x0000000811101c25 */ /* 0x001fc8000f8e0004 */
[----:B------:R-:W-:Y:S02]  /*0940*/  @P1 IMAD.IADD R17, R17, 0x1, R15 ;  /* 0x0000000111111824 */ /* 0x000fe400078e020f */
[----:B-1----:R-:W-:-:S04]  /*0950*/  @!P1 IMAD.WIDE.U32 R10, R4, R13, R10 ;  /* 0x0000000d040a9225 */ /* 0x002fc800078e000a */
[----:B------:R-:W-:Y:S02]  /*0960*/  @!P1 IMAD.MOV.U32 R16, RZ, RZ, R10 ;  /* 0x000000ffff109224 */ /* 0x000fe400078e000a */
[----:B------:R-:W-:Y:S01]  /*0970*/  @!P1 IMAD.MOV.U32 R17, RZ, RZ, R11 ;  /* 0x000000ffff119224 */ /* 0x000fe200078e000b */
[----:B------:R-:W-:Y:S06]  /*0980*/  @!P2 BRA `(.L_x_5) ;  /* 0x00000000000ca947 */ /* 0x000fec0003800000 */
[----:B------:R-:W-:Y:S01]  /*0990*/  UCGABAR_WAIT ;  /* 0x0000000000007dc7 */ /* 0x000fe20008000000 */
[----:B------:R-:W-:Y:S01]  /*09a0*/  CCTL.IVALL ;  /* 0x00000000ff00798f */ /* 0x000fe20002000000 */
[----:B------:R-:W-:Y:S05]  /*09b0*/  BRA `(.L_x_6) ;  /* 0x0000000000047947 */ /* 0x000fea0003800000 */
.L_x_5:
[----:B------:R-:W-:Y:S06]  /*09c0*/  BAR.SYNC.DEFER_BLOCKING 0x0 ;  /* 0x0000000000007b1d */ /* 0x000fec0000010000 */
.L_x_6:
[----:B------:R-:W-:Y:S05]  /*09d0*/  @!P3 BRA `(.L_x_7) ;  /* 0x000000600088b947 */ /* 0x000fea0003800000 */
[----:B------:R-:W-:-:S13]  /*09e0*/  ISETP.GT.U32.AND P0, PT, R8, 0x1, PT ;  /* 0x000000010800780c */ /* 0x000fda0003f04070 */
[----:B------:R-:W-:Y:S05]  /*09f0*/  @P0 EXIT ;  /* 0x000000000000094d */ /* 0x000fea0003800000 */
[----:B------:R-:W-:Y:S01]  /*0a00*/  ULDC.64 UR4, c[0x0][0x650] ;  /* 0x0001940000047ab9 */ /* 0x000fe20000000a00 */
[----:B------:R-:W-:Y:S01]  /*0a10*/  PRMT R3, RZ, 0x7610, R3 ;  /* 0x00007610ff037816 */ /* 0x000fe20000000003 */
[----:B------:R-:W-:Y:S01]  /*0a20*/  IMAD.MOV.U32 R103, RZ, RZ, -0x1 ;  /* 0xffffffffff677424 */ /* 0x000fe200078e00ff */
[----:B------:R-:W-:Y:S01]  /*0a30*/  ISETP.GE.U32.AND P0, PT, R16, UR4, PT ;  /* 0x0000000410007c0c */ /* 0x000fe2000bf06070 */
[----:B------:R-:W-:Y:S02]  /*0a40*/  IMAD.MOV.U32 R100, RZ, RZ, -0x1 ;  /* 0xffffffffff647424 */ /* 0x000fe400078e00ff */
[----:B------:R-:W-:Y:S01]  /*0a50*/  IMAD.MOV.U32 R101, RZ, RZ, -0x1 ;  /* 0xffffffffff657424 */ /* 0x000fe200078e00ff */
[----:B------:R-:W-:-:S13]  /*0a60*/  ISETP.GE.U32.AND.EX P0, PT, R17, UR5, PT, P0 ;  /* 0x0000000511007c0c */ /* 0x000fda000bf06100 */
[----:B------:R-:W-:Y:S05]  /*0a70*/  @P0 BRA `(.L_x_8) ;  /* 0x0000000400280947 */ /* 0x000fea0003800000 */
[----:B------:R-:W0:Y:S01]  /*0a80*/  LDC.64 R24, c[0x0][0x628] ;  /* 0x00018a00ff187b82 */ /* 0x000e220000000a00 */
[----:B------:R-:W-:Y:S02]  /*0a90*/  IMAD.MOV.U32 R10, RZ, RZ, R16 ;  /* 0x000000ffff0a7224 */ /* 0x000fe400078e0010 */
[----:B------:R-:W-:-:S05]  /*0aa0*/  IMAD.MOV.U32 R11, RZ, RZ, R17 ;  /* 0x000000ffff0b7224 */ /* 0x000fca00078e0011 */
[----:B------:R-:W1:Y:S08]  /*0ab0*/  LDC R8, c[0x0][0x630] ;  /* 0x00018c00ff087b82 */ /* 0x000e700000000800 */
[----:B------:R-:W2:Y:S01]  /*0ac0*/  LDC.64 R26, c[0x0][0x620] ;  /* 0x00018800ff1a7b82 */ /* 0x000ea20000000a00 */
[----:B0-----:R-:W-:-:S04]  /*0ad0*/  ISETP.NE.U32.AND P0, PT, R24, RZ, PT ;  /* 0x000000ff1800720c */ /* 0x001fc80003f05070 */
[----:B------:R-:W-:-:S13]  /*0ae0*/  ISETP.NE.AND.EX P0, PT, R25, RZ, PT, P0 ;  /* 0x000000ff1900720c */ /* 0x000fda0003f05300 */
[----:B-12---:R-:W-:Y:S05]  /*0af0*/  @!P0 BRA `(.L_x_9) ;  /* 0x0000000000288947 */ /* 0x006fea0003800000 */
[----:B------:R-:W0:Y:S02]  /*0b00*/  LDC R3, c[0x0][0x634] ;  /* 0x00018d00ff037b82 */ /* 0x000e240000000800 */
[----:B0-----:R-:W-:-:S05]  /*0b10*/  IADD3 R3, P0, R16, R3, RZ ;  /* 0x0000000310037210 */ /* 0x001fca0007f1e0ff */
[----:B------:R-:W-:-:S04]  /*0b20*/  IMAD.X R21, RZ, RZ, R17, P0 ;  /* 0x000000ffff157224 */ /* 0x000fc800000e0611 */
[----:B------:R-:W-:-:S04]  /*0b30*/  IMAD.WIDE.U32 R10, R21, R24, RZ ;  /* 0x00000018150a7225 */ /* 0x000fc800078e00ff */
[----:B------:R-:W-:-:S04]  /*0b40*/  IMAD.WIDE.U32 R12, P0, R3, R25, R10 ;  /* 0x00000019030c7225 */ /* 0x000fc8000780000a */
[----:B------:R-:W-:-:S04]  /*0b50*/  IMAD.WIDE.U32 R10, R3, R24, RZ ;  /* 0x00000018030a7225 */ /* 0x000fc800078e00ff */
[----:B------:R-:W-:Y:S01]  /*0b60*/  IMAD.X R15, RZ, RZ, RZ, P0 ;  /* 0x000000ffff0f7224 */ /* 0x000fe200000e06ff */
[----:B------:R-:W-:Y:S01]  /*0b70*/  IADD3 RZ, P0, R11, R12, RZ ;  /* 0x0000000c0bff7210 */ /* 0x000fe20007f1e0ff */
[----:B------:R-:W-:-:S04]  /*0b80*/  IMAD.MOV.U32 R14, RZ, RZ, R13 ;  /* 0x000000ffff0e7224 */ /* 0x000fc800078e000d */
[----:B------:R-:W-:-:S08]  /*0b90*/  IMAD.WIDE.U32.X R10, R21, R25, R14, P0 ;  /* 0x00000019150a7225 */ /* 0x000fd000000e040e */
.L_x_9:
[----:B------:R-:W0:Y:S01]  /*0ba0*/  LDC.64 R30, c[0x0][0x640] ;  /* 0x00019000ff1e7b82 */ /* 0x000e220000000a00 */
[-CC-:B------:R-:W-:Y:S01]  /*0bb0*/  SHF.R.U64 R101, R10, R8.reuse, R11.reuse ;  /* 0x000000080a657219 */ /* 0x180fe2000000120b */
[----:B------:R-:W-:Y:S01]  /*0bc0*/  IMAD R29, R9, R23, R4 ;  /* 0x00000017091d7224 */ /* 0x000fe200078e0204 */
[----:B------:R-:W-:Y:S01]  /*0bd0*/  SHF.R.U32.HI R3, RZ, R8, R11 ;  /* 0x00000008ff037219 */ /* 0x000fe2000001160b */
[----:B------:R-:W-:Y:S01]  /*0be0*/  IMAD.MOV.U32 R23, RZ, RZ, 0x1 ;  /* 0x00000001ff177424 */ /* 0x000fe200078e00ff */
[----:B------:R-:W-:-:S03]  /*0bf0*/  IADD3 R5, P0, RZ, -R101, RZ ;  /* 0x80000065ff057210 */ /* 0x000fc60007f1e0ff */
[----:B------:R-:W1:Y:S02]  /*0c00*/  LDC R12, c[0x0][0x618] ;  /* 0x00018600ff0c7b82 */ /* 0x000e640000000800 */
[----:B------:R-:W-:Y:S02]  /*0c10*/  IMAD.X R3, RZ, RZ, ~R3, P0 ;  /* 0x000000ffff037224 */ /* 0x000fe400000e0e03 */
[----:B------:R-:W-:-:S04]  /*0c20*/  IMAD.WIDE.U32 R10, R5, R26, R16 ;  /* 0x0000001a050a7225 */ /* 0x000fc800078e0010 */
[----:B------:R-:W2:Y:S01]  /*0c30*/  LDC R20, c[0x0][0x608] ;  /* 0x00018200ff147b82 */ /* 0x000ea20000000800 */
[----:B------:R-:W-:Y:S02]  /*0c40*/  IMAD R8, R3, R26, RZ ;  /* 0x0000001a03087224 */ /* 0x000fe400078e02ff */
[----:B------:R-:W-:Y:S02]  /*0c50*/  IMAD.MOV.U32 R3, RZ, RZ, -0x1 ;  /* 0xffffffffff037424 */ /* 0x000fe400078e00ff */
[----:B------:R-:W-:-:S03]  /*0c60*/  IMAD R5, R5, R27, R8 ;  /* 0x0000001b05057224 */ /* 0x000fc600078e0208 */
[----:B------:R-:W3:Y:S01]  /*0c70*/  LDC R28, c[0x0][0x658] ;  /* 0x00019600ff1c7b82 */ /* 0x000ee20000000800 */
[----:B------:R-:W-:Y:S01]  /*0c80*/  IMAD.IADD R5, R11, 0x1, R5 ;  /* 0x000000010b057824 */ /* 0x000fe200078e0205 */
[----:B0-----:R-:W-:-:S04]  /*0c90*/  ISETP.NE.U32.AND P0, PT, R30, RZ, PT ;  /* 0x000000ff1e00720c */ /* 0x001fc80003f05070 */
[----:B------:R-:W-:Y:S02]  /*0ca0*/  ISETP.NE.AND.EX P0, PT, R31, RZ, PT, P0 ;  /* 0x000000ff1f00720c */ /* 0x000fe40003f05300 */
[----:B------:R-:W0:Y:S01]  /*0cb0*/  LDC R24, c[0x0][0x600] ;  /* 0x00018000ff187b82 */ /* 0x000e220000000800 */
[-CC-:B-1----:R-:W-:Y:S02]  /*0cc0*/  SHF.R.U64 R14, R10, R12.reuse, R5.reuse ;  /* 0x0000000c0a0e7219 */ /* 0x182fe40000001205 */
[----:B------:R-:W-:-:S05]  /*0cd0*/  SHF.R.U32.HI R5, RZ, R12, R5 ;  /* 0x0000000cff057219 */ /* 0x000fca0000011605 */
[----:B------:R-:W1:Y:S01]  /*0ce0*/  LDC R15, c[0x0][0x648] ;  /* 0x00019200ff0f7b82 */ /* 0x000e620000000800 */
[-CC-:B--2---:R-:W-:Y:S02]  /*0cf0*/  SHF.R.U64 R27, R14, R20.reuse, R5.reuse ;  /* 0x000000140e1b7219 */ /* 0x184fe40000001205 */
[----:B------:R-:W-:-:S05]  /*0d00*/  SHF.R.U32.HI R5, RZ, R20, R5 ;  /* 0x00000014ff057219 */ /* 0x000fca0000011605 */
[----:B------:R-:W2:Y:S01]  /*0d10*/  LDC R21, c[0x0][0x638] ;  /* 0x00018e00ff157b82 */ /* 0x000ea20000000800 */
[-CC-:B---3--:R-:W-:Y:S02]  /*0d20*/  SHF.R.U64 R20, R27, R28.reuse, R5.reuse ;  /* 0x0000001c1b147219 */ /* 0x188fe40000001205 */
[-C--:B------:R-:W-:Y:S02]  /*0d30*/  SHF.L.U32 R3, R3, R28.reuse, RZ ;  /* 0x0000001c03037219 */ /* 0x080fe400000006ff */
[----:B------:R-:W-:Y:S01]  /*0d40*/  SHF.R.U32.HI R5, RZ, R28, R5 ;  /* 0x0000001cff057219 */ /* 0x000fe20000011605 */
[----:B------:R-:W-:Y:S01]  /*0d50*/  IMAD.MOV.U32 R4, RZ, RZ, R20 ;  /* 0x000000ffff047224 */ /* 0x000fe200078e0014 */
[----:B------:R-:W-:Y:S01]  /*0d60*/  LOP3.LUT R12, RZ, R3, RZ, 0x33, !PT ;  /* 0x00000003ff0c7212 */ /* 0x000fe200078e33ff */
[----:B------:R-:W3:Y:S01]  /*0d70*/  LDC R25, c[0x0][0x610] ;  /* 0x00018400ff197b82 */ /* 0x000ee20000000800 */
[----:B------:R-:W-:Y:S05]  /*0d80*/  @!P0 BRA `(.L_x_10) ;  /* 0x0000000000288947 */ /* 0x000fea0003800000 */
[----:B------:R-:W4:Y:S02]  /*0d90*/  LDC R3, c[0x0][0x64c] ;  /* 0x00019300ff037b82 */ /* 0x000f240000000800 */
[----:B----4-:R-:W-:-:S05]  /*0da0*/  IADD3 R3, P0, R20, R3, RZ ;  /* 0x0000000314037210 */ /* 0x010fca0007f1e0ff */
        /* <DEDUP_REMOVED lines=8> */
.L_x_10:
[----:B-1----:R-:W-:Y:S01]  /*0e30*/  SHF.R.U64 R4, R4, R15, R5 ;  /* 0x0000000f04047219 */ /* 0x002fe20000001205 */
[----:B0-----:R-:W-:Y:S01]  /*0e40*/  VIADD R5, R24, 0xffffffff ;  /* 0xffffffff18057836 */ /* 0x001fe20000000000 */
[----:B------:R-:W-:Y:S02]  /*0e50*/  SHF.L.U32 R3, R23, R28, RZ ;  /* 0x0000001c17037219 */ /* 0x000fe400000006ff */
[----:B------:R-:W-:Y:S01]  /*0e60*/  LOP3.LUT R12, R27, R12, RZ, 0xc0, !PT ;  /* 0x0000000c1b0c7212 */ /* 0x000fe200078ec0ff */
[----:B------:R-:W-:Y:S01]  /*0e70*/  IMAD.MOV R8, RZ, RZ, -R4 ;  /* 0x000000ffff087224 */ /* 0x000fe200078e0a04 */
[----:B------:R-:W-:Y:S02]  /*0e80*/  SEL R6, R6, R29, !P1 ;  /* 0x0000001d06067207 */ /* 0x000fe40004800000 */
[----:B------:R-:W-:Y:S01]  /*0e90*/  LOP3.LUT R5, R14, R5, RZ, 0xc0, !PT ;  /* 0x000000050e057212 */ /* 0x000fe200078ec0ff */
[----:B------:R-:W-:Y:S02]  /*0ea0*/  IMAD R9, R3, R4, R12 ;  /* 0x0000000403097224 */ /* 0x000fe400078e020c */
[----:B--2---:R-:W-:-:S02]  /*0eb0*/  IMAD R3, R8, R21, R20 ;  /* 0x0000001508037224 */ /* 0x004fc400078e0214 */
[----:B---3--:R-:W-:Y:S02]  /*0ec0*/  IMAD R6, R9, R25, R6 ;  /* 0x0000001909067224 */ /* 0x008fe400078e0206 */
[----:B------:R-:W-:Y:S02]  /*0ed0*/  IMAD R103, R3, R24, R5 ;  /* 0x0000001803677224 */ /* 0x000fe400078e0205 */
[----:B------:R-:W-:-:S03]  /*0ee0*/  IMAD.MOV.U32 R4, RZ, RZ, 0x1 ;  /* 0x00000001ff047424 */ /* 0x000fc600078e00ff */
[----:B------:R-:W-:Y:S02]  /*0ef0*/  SEL R100, R103, R6, !P1 ;  /* 0x0000000667647207 */ /* 0x000fe40004800000 */
[----:B------:R-:W-:Y:S02]  /*0f00*/  PRMT R3, R4, 0x7610, R3 ;  /* 0x0000761004037816 */ /* 0x000fe40000000003 */
[----:B------:R-:W-:-:S07]  /*0f10*/  SEL R103, R6, R103, !P1 ;  /* 0x0000006706677207 */ /* 0x000fce0004800000 */
.L_x_8:
[----:B------:R-:W-:-:S08]  /*0f20*/  NOP ;  /* 0x0000000000007918 */ /* 0x000fd00000000000 */
[----:B------:R-:W0:Y:S02]  /*0f30*/  USETMAXREG.TRY_ALLOC.CTAPOOL UP0, 0xe8 ;  /* 0x000000e8000079c8 */ /* 0x000e240008000600 */
[----:B0-----:R-:W-:-:S13]  /*0f40*/  PLOP3.LUT P0, PT, PT, PT, UP0, 0x80, 0x0 ;  /* 0x000000000000781c */ /* 0x001fda0003f0f008 */
[----:B------:R-:W-:Y:S05]  /*0f50*/  @!P0 BRA `(.L_x_8) ;  /* 0xfffffffc00f08947 */ /* 0x000fea000383ffff */
[----:B------:R-:W-:Y:S01]  /*0f60*/  ULDC.64 UR4, c[0x0][0x598] ;  /* 0x0001660000047ab9 */ /* 0x000fe20000000a00 */
[----:B------:R-:W-:Y:S01]  /*0f70*/  ULDC.64 UR36, c[0x0][0x208] ;  /* 0x0000820000247ab9 */ /* 0x000fe20000000a00 */
[----:B------:R-:W-:-:S04]  /*0f80*/  ISETP.NE.U32.AND P0, PT, RZ, UR4, PT ;  /* 0x00000004ff007c0c */ /* 0x000fc8000bf05070 */
[----:B------:R-:W-:-:S13]  /*0f90*/  ISETP.NE.AND.EX P0, PT, RZ, UR5, PT, P0 ;  /* 0x00000005ff007c0c */ /* 0x000fda000bf05300 */
[----:B------:R-:W-:Y:S05]  /*0fa0*/  @!P0 BRA `(.L_x_11) ;  /* 0x00000000001c8947 */ /* 0x000fea0003800000 */
[----:B------:R-:W0:Y:S02]  /*0fb0*/  LDC.64 R4, c[0x0][0x598] ;  /* 0x00016600ff047b82 */ /* 0x000e240000000a00 */
[----:B0-----:R-:W2:Y:S02]  /*0fc0*/  LDG.E.64 R4, desc[UR36][R4.64] ;  /* 0x0000002404047981 */ /* 0x001ea4000c1e1b00 */
[----:B--2---:R-:W-:-:S04]  /*0fd0*/  ISETP.NE.U32.AND P0, PT, R4, RZ, PT ;  /* 0x000000ff0400720c */ /* 0x004fc80003f05070 */
[----:B------:R-:W-:-:S13]  /*0fe0*/  ISETP.NE.AND.EX P0, PT, R5, RZ, PT, P0 ;  /* 0x000000ff0500720c */ /* 0x000fda0003f05300 */
[----:B------:R-:W-:Y:S05]  /*0ff0*/  @!P0 BRA `(.L_x_11) ;  /* 0x0000000000088947 */ /* 0x000fea0003800000 */
[----:B------:R0:W5:Y:S01]  /*1000*/  LD.E R23, desc[UR36][R4.64] ;  /* 0x0000002404177980 */ /* 0x000162000c101900 */
[----:B------:R-:W-:Y:S05]  /*1010*/  BRA `(.L_x_12) ;  /* 0x0000000000247947 */ /* 0x000fea0003800000 */
.L_x_11:
[----:B------:R-:W-:Y:S02]  /*1020*/  ULDC.64 UR4, c[0x0][0x588] ;  /* 0x0001620000047ab9 */ /* 0x000fe40000000a00 */
[----:B------:R-:W-:-:S04]  /*1030*/  ISETP.NE.U32.AND P0, PT, RZ, UR4, PT ;  /* 0x00000004ff007c0c */ /* 0x000fc8000bf05070 */
[----:B------:R-:W-:-:S13]  /*1040*/  ISETP.NE.AND.EX P0, PT, RZ, UR5, PT, P0 ;  /* 0x00000005ff007c0c */ /* 0x000fda000bf05300 */
[----:B------:R-:W-:Y:S05]  /*1050*/  @!P0 BRA `(.L_x_13) ;  /* 0x00000000000c8947 */ /* 0x000fea0003800000 */
[----:B------:R-:W0:Y:S02]  /*1060*/  LDC.64 R4, c[0x0][0x588] ;  /* 0x00016200ff047b82 */ /* 0x000e240000000a00 */
[----:B0-----:R1:W5:Y:S01]  /*1070*/  LDG.E R23, desc[UR36][R4.64] ;  /* 0x0000002404177981 */ /* 0x001362000c1e1900 */
[----:B------:R-:W-:Y:S05]  /*1080*/  BRA `(.L_x_12) ;  /* 0x0000000000087947 */ /* 0x000fea0003800000 */
.L_x_13:
[----:B------:R-:W-:Y:S02]  /*1090*/  ULDC UR4, c[0x0][0x580] ;  /* 0x0001600000047ab9 */ /* 0x000fe40000000800 */
[----:B------:R-:W-:-:S07]  /*10a0*/  IMAD.U32 R23, RZ, RZ, UR4 ;  /* 0x00000004ff177e24 */ /* 0x000fce000f8e00ff */
.L_x_12:
[----:B------:R-:W-:Y:S02]  /*10b0*/  ULDC.64 UR4, c[0x0][0x5a0] ;  /* 0x0001680000047ab9 */ /* 0x000fe40000000a00 */
[----:B------:R-:W-:-:S04]  /*10c0*/  ISETP.NE.U32.AND P0, PT, RZ, UR4, PT ;  /* 0x00000004ff007c0c */ /* 0x000fc8000bf05070 */
[----:B------:R-:W-:-:S13]  /*10d0*/  ISETP.NE.AND.EX P0, PT, RZ, UR5, PT, P0 ;  /* 0x00000005ff007c0c */ /* 0x000fda000bf05300 */
[----:B------:R-:W-:Y:S05]  /*10e0*/  @!P0 BRA `(.L_x_14) ;  /* 0x00000000001c8947 */ /* 0x000fea0003800000 */
[----:B01----:R-:W0:Y:S02]  /*10f0*/  LDC.64 R4, c[0x0][0x5a0] ;  /* 0x00016800ff047b82 */ /* 0x003e240000000a00 */
[----:B0-----:R-:W2:Y:S02]  /*1100*/  LDG.E.64 R4, desc[UR36][R4.64] ;  /* 0x0000002404047981 */ /* 0x001ea4000c1e1b00 */
[----:B--2---:R-:W-:-:S04]  /*1110*/  ISETP.NE.U32.AND P0, PT, R4, RZ, PT ;  /* 0x000000ff0400720c */ /* 0x004fc80003f05070 */
[----:B------:R-:W-:-:S13]  /*1120*/  ISETP.NE.AND.EX P0, PT, R5, RZ, PT, P0 ;  /* 0x000000ff0500720c */ /* 0x000fda0003f05300 */
[----:B------:R-:W-:Y:S05]  /*1130*/  @!P0 BRA `(.L_x_14) ;  /* 0x0000000000088947 */ /* 0x000fea0003800000 */
[----:B------:R0:W5:Y:S01]  /*1140*/  LD.E R90, desc[UR36][R4.64] ;  /* 0x00000024045a7980 */ /* 0x000162000c101900 */
[----:B------:R-:W-:Y:S05]  /*1150*/  BRA `(.L_x_15) ;  /* 0x0000000000247947 */ /* 0x000fea0003800000 */
.L_x_14:
[----:B------:R-:W-:Y:S02]  /*1160*/  ULDC.64 UR4, c[0x0][0x590] ;  /* 0x0001640000047ab9 */ /* 0x000fe40000000a00 */
[----:B------:R-:W-:-:S04]  /*1170*/  ISETP.NE.U32.AND P0, PT, RZ, UR4, PT ;  /* 0x00000004ff007c0c */ /* 0x000fc8000bf05070 */
[----:B------:R-:W-:-:S13]  /*1180*/  ISETP.NE.AND.EX P0, PT, RZ, UR5, PT, P0 ;  /* 0x00000005ff007c0c */ /* 0x000fda000bf05300 */
[----:B------:R-:W-:Y:S05]  /*1190*/  @!P0 BRA `(.L_x_16) ;  /* 0x00000000000c8947 */ /* 0x000fea0003800000 */
[----:B------:R-:W2:Y:S02]  /*11a0*/  LDC.64 R90, c[0x0][0x590] ;  /* 0x00016400ff5a7b82 */ /* 0x000ea40000000a00 */
[----:B--2---:R2:W5:Y:S01]  /*11b0*/  LDG.E R90, desc[UR36][R90.64] ;  /* 0x000000245a5a7981 */ /* 0x004562000c1e1900 */
[----:B------:R-:W-:Y:S05]  /*11c0*/  BRA `(.L_x_15) ;  /* 0x0000000000087947 */ /* 0x000fea0003800000 */
.L_x_16:
[----:B------:R-:W-:Y:S02]  /*11d0*/  ULDC UR4, c[0x0][0x584] ;  /* 0x0001610000047ab9 */ /* 0x000fe40000000800 */
[----:B------:R-:W-:-:S07]  /*11e0*/  IMAD.U32 R90, RZ, RZ, UR4 ;  /* 0x00000004ff5a7e24 */ /* 0x000fce000f8e00ff */
.L_x_15:
[----:B------:R-:W-:-:S13]  /*11f0*/  LOP3.LUT P0, RZ, R3, 0xff, RZ, 0xc0, !PT ;  /* 0x000000ff03ff7812 */ /* 0x000fda000780c0ff */
[----:B------:R-:W-:Y:S05]  /*1200*/  @!P0 EXIT ;  /* 0x000000000000894d */ /* 0x000fea0003800000 */
[----:B------:R-:W3:Y:S01]  /*1210*/  LDC R93, c[0x0][0x658] ;  /* 0x00019600ff5d7b82 */ /* 0x000ee20000000800 */
[----:B------:R-:W-:Y:S01]  /*1220*/  LOP3.LUT R7, R7, 0x1, RZ, 0xc0, !PT ;  /* 0x0000000107077812 */ /* 0x000fe200078ec0ff */
[----:B------:R-:W-:Y:S01]  /*1230*/  ULDC.64 UR6, c[0x0][0x288] ;  /* 0x0000a20000067ab9 */ /* 0x000fe20000000a00 */
[----:B------:R-:W-:Y:S01]  /*1240*/  SHF.R.U32.HI R3, RZ, 0x2, R95 ;  /* 0x00000002ff037819 */ /* 0x000fe2000001165f */
[----:B------:R-:W-:Y:S01]  /*1250*/  UIADD3 UR4, UR7, 0x7f, URZ ;  /* 0x0000007f07047890 */ /* 0x000fe2000fffe03f */
[----:B------:R-:W-:Y:S01]  /*1260*/  SHF.R.U32.HI R0, RZ, 0x1, R0 ;  /* 0x00000001ff007819 */ /* 0x000fe20000011600 */
[----:B------:R-:W-:Y:S01]  /*1270*/  IMAD.SHL.U32 R88, R7, 0x40, RZ ;  /* 0x0000004007587824 */ /* 0x000fe200078e00ff */
[----:B------:R-:W-:Y:S01]  /*1280*/  LOP3.LUT R3, R3, 0x7, RZ, 0xc0, !PT ;  /* 0x0000000703037812 */ /* 0x000fe200078ec0ff */
[----:B------:R-:W4:Y:S01]  /*1290*/  LDC.64 R8, c[0x0][0x5c8] ;  /* 0x00017200ff087b82 */ /* 0x000f220000000a00 */
[----:B------:R-:W-:Y:S01]  /*12a0*/  USHF.R.S32.HI UR5, URZ, 0x1f, UR4 ;  /* 0x0000001f3f057899 */ /* 0x000fe20008011404 */
[----:B------:R-:W-:Y:S01]  /*12b0*/  LOP3.LUT R0, R0, 0x30, RZ, 0xc0, !PT ;  /* 0x0000003000007812 */ /* 0x000fe200078ec0ff */
[----:B------:R-:W-:Y:S01]  /*12c0*/  IMAD.MOV.U32 R6, RZ, RZ, 0x1 ;  /* 0x00000001ff067424 */ /* 0x000fe200078e00ff */
[--C-:B------:R-:W-:Y:S01]  /*12d0*/  LOP3.LUT R88, R88, 0x40, R3.reuse, 0xe2, !PT ;  /* 0x0000004058587812 */ /* 0x100fe200078ee203 */
[----:B------:R-:W-:Y:S01]  /*12e0*/  ULEA.HI UR5, UR5, UR4, URZ, 0x7 ;  /* 0x0000000405057291 */ /* 0x000fe2000f8f383f */
[-C--:B01----:R-:W-:Y:S01]  /*12f0*/  IADD3 R4, RZ, -R0.reuse, -R3 ;  /* 0x80000000ff047210 */ /* 0x083fe20007ffe803 */
[----:B------:R-:W-:Y:S01]  /*1300*/  IMAD.U32 R5, RZ, RZ, UR6 ;  /* 0x00000006ff057e24 */ /* 0x000fe2000f8e00ff */
[----:B------:R-:W0:Y:S01]  /*1310*/  LDC R97, c[0x0][0x600] ;  /* 0x00018000ff617b82 */ /* 0x000e220000000800 */
[----:B------:R-:W-:Y:S01]  /*1320*/  LOP3.LUT R88, R88, R0, RZ, 0xfc, !PT ;  /* 0x0000000058587212 */ /* 0x000fe200078efcff */
[----:B------:R-:W-:Y:S01]  /*1330*/  IMAD.MOV.U32 R0, RZ, RZ, -0x1 ;  /* 0xffffffffff007424 */ /* 0x000fe200078e00ff */
[----:B------:R-:W-:Y:S01]  /*1340*/  USHF.R.S32.HI UR43, URZ, 0x7, UR5 ;  /* 0x000000073f2b7899 */ /* 0x000fe20008011405 */
[----:B------:R-:W-:Y:S01]  /*1350*/  LOP3.LUT R94, R95, 0x3, RZ, 0xc0, !PT ;  /* 0x000000035f5e7812 */ /* 0x000fe200078ec0ff */
[----:B------:R-:W-:Y:S01]  /*1360*/  IMAD R4, R7, -0x40, R4 ;  /* 0xffffffc007047824 */ /* 0x000fe200078e0204 */
[C---:B------:R-:W-:Y:S01]  /*1370*/  LOP3.LUT R96, R95.reuse, 0x80, RZ, 0xc0, !PT ;  /* 0x000000805f607812 */ /* 0x040fe200078ec0ff */
[----:B------:R-:W-:Y:S01]  /*1380*/  UISETP.LT.AND UP0, UPT, UR43, 0x1, UPT ;  /* 0x000000012b00788c */ /* 0x000fe2000bf01270 */
[-C--:B---3--:R-:W-:Y:S01]  /*1390*/  SHF.L.U32 R0, R0, R93.reuse, RZ ;  /* 0x0000005d00007219 */ /* 0x088fe200000006ff */
[----:B------:R-:W-:Y:S01]  /*13a0*/  ULDC UR4, c[0x0][0x284] ;  /* 0x0000a10000047ab9 */ /* 0x000fe20000000800 */
[----:B------:R-:W-:Y:S01]  /*13b0*/  IMAD R94, R94, -0x2, R5 ;  /* 0xfffffffe5e5e7824 */ /* 0x000fe200078e0205 */
[----:B------:R-:W-:Y:S01]  /*13c0*/  USEL UR44, UR43, 0x1, UP0 ;  /* 0x000000012b2c7887 */ /* 0x000fe20008000000 */
[----:B------:R-:W-:Y:S01]  /*13d0*/  SHF.L.U32 R93, R6, R93, RZ ;  /* 0x0000005d065d7219 */ /* 0x000fe200000006ff */
[----:B------:R-:W-:Y:S01]  /*13e0*/  IMAD.SHL.U32 R95, R95, 0x2, RZ ;  /* 0x000000025f5f7824 */ /* 0x000fe200078e00ff */
[----:B------:R-:W-:Y:S01]  /*13f0*/  LOP3.LUT R102, R18, 0x1, RZ, 0xfc, !PT ;  /* 0x0000000112667812 */ /* 0x000fe200078efcff */
[----:B------:R-:W-:Y:S01]  /*1400*/  VIADD R99, R4, UR4 ;  /* 0x0000000404637c36 */ /* 0x000fe20008000000 */
[C---:B----4-:R-:W-:Y:S01]  /*1410*/  SHF.L.U64.HI R92, R8.reuse, 0x3, R9 ;  /* 0x00000003085c7819 */ /* 0x050fe20000010209 */
[----:B--2---:R-:W-:Y:S01]  /*1420*/  IMAD.SHL.U32 R91, R8, 0x8, RZ ;  /* 0x00000008085b7824 */ /* 0x004fe200078e00ff */
[----:B------:R-:W-:Y:S01]  /*1430*/  SHF.R.U32.HI R96, RZ, 0x7, R96 ;  /* 0x00000007ff607819 */ /* 0x000fe20000011660 */
[----:B------:R-:W-:Y:S01]  /*1440*/  IMAD.MOV.U32 R89, RZ, RZ, RZ ;  /* 0x000000ffff597224 */ /* 0x000fe200078e00ff */
[----:B------:R-:W-:Y:S01]  /*1450*/  LOP3.LUT R98, RZ, R0, RZ, 0x33, !PT ;  /* 0x00000000ff627212 */ /* 0x000fe200078e33ff */
[----:B------:R-:W-:Y:S01]  /*1460*/  UIADD3 UR44, UR43, -UR44, URZ ;  /* 0x8000002c2b2c7290 */ /* 0x000fe2000fffe03f */
[----:B------:R-:W-:Y:S01]  /*1470*/  UMOV UR40, URZ ;  /* 0x0000003f00287c82 */ /* 0x000fe20008000000 */
[----:B0-----:R-:W-:Y:S01]  /*1480*/  VIADD R97, R97, 0xffffffff ;  /* 0xffffffff61617836 */ /* 0x001fe20000000000 */
[----:B------:R-:W-:-:S09]  /*1490*/  UMOV UR42, URZ ;  /* 0x0000003f002a7c82 */ /* 0x000fd20008000000 */
.L_x_162:
[----:B0-----:R-:W0:Y:S01]  /*14a0*/  SHFL.IDX PT, R0, R96, RZ, 0x1f ;  /* 0x00001fff60007589 */ /* 0x001e2200000e0000 */
[----:B-1----:R-:W1:Y:S01]  /*14b0*/  S2UR UR7, SR_CgaCtaId ;  /* 0x00000000000779c3 */ /* 0x002e620000008800 */
[----:B------:R-:W-:Y:S01]  /*14c0*/  UMOV UR6, 0x400 ;  /* 0x0000040000067882 */ /* 0x000fe20000000000 */
[----:B0-----:R-:W-:Y:S01]  /*14d0*/  R2UR UR4, R0 ;  /* 0x00000000000472ca */ /* 0x001fe200000e0000 */
[----:B-1----:R-:W-:-:S12]  /*14e0*/  ULEA UR6, UR7, UR6, 0x18 ;  /* 0x0000000607067291 */ /* 0x002fd8000f8ec03f */
[----:B------:R-:W-:-:S04]  /*14f0*/  ULEA.HI UR5, UR4, UR4, URZ, 0x1 ;  /* 0x0000000404057291 */ /* 0x000fc8000f8f083f */
[----:B------:R-:W-:-:S04]  /*1500*/  ULOP3.LUT UR5, UR5, 0x7fffe, URZ, 0xc0, !UPT ;  /* 0x0007fffe05057892 */ /* 0x000fc8000f8ec03f */
[----:B------:R-:W-:-:S03]  /*1510*/  UIADD3 UR5, UR4, -UR5, URZ ;  /* 0x8000000504057290 */ /* 0x000fc6000fffe03f */
[----:B------:R-:W-:Y:S01]  /*1520*/  ULDC UR4, c[0x0][0x28c] ;  /* 0x0000a30000047ab9 */ /* 0x000fe20000000800 */
[----:B------:R-:W-:Y:S01]  /*1530*/  ULEA UR5, UR5, UR6, 0xd ;  /* 0x0000000605057291 */ /* 0x000fe2000f8e683f */
[----:B------:R-:W-:-:S03]  /*1540*/  ISETP.LT.AND P0, PT, RZ, UR4, PT ;  /* 0x00000004ff007c0c */ /* 0x000fc6000bf01270 */
[----:B------:R-:W-:-:S04]  /*1550*/  UIADD3 UR5, UR5, 0x100, URZ ;  /* 0x0000010005057890 */ /* 0x000fc8000fffe03f */
[----:B------:R-:W-:-:S04]  /*1560*/  USHF.R.U32.HI UR5, URZ, 0x4, UR5 ;  /* 0x000000043f057899 */ /* 0x000fc80008011605 */
[----:B------:R-:W-:-:S04]  /*1570*/  ULOP3.LUT UR5, UR5, 0x3fff, URZ, 0xc0, !UPT ;  /* 0x00003fff05057892 */ /* 0x000fc8000f8ec03f */
[----:B------:R-:W-:Y:S01]  /*1580*/  ULOP3.LUT UR45, UR5, 0x10000, URZ, 0xfc, !UPT ;  /* 0x00010000052d7892 */ /* 0x000fe2000f8efc3f */
[----:B--2345:R-:W-:Y:S11]  /*1590*/  @P0 BRA `(.L_x_17) ;  /* 0x0000000000400947 */ /* 0x03cff60003800000 */
[----:B------:R-:W-:Y:S01]  /*15a0*/  MOV R0, 0x0 ;  /* 0x0000000000007802 */ /* 0x000fe20000000f00 */
[----:B------:R-:W-:Y:S01]  /*15b0*/  ULDC.64 UR4, c[0x4][0x68] ;  /* 0x01001a0000047ab9 */ /* 0x000fe20000000a00 */
[----:B------:R-:W-:Y:S01]  /*15c0*/  ULDC.64 UR6, c[0x4][0x8] ;  /* 0x0100020000067ab9 */ /* 0x000fe20000000a00 */
[----:B------:R-:W-:Y:S01]  /*15d0*/  IMAD.U32 R4, RZ, RZ, UR4 ;  /* 0x00000004ff047e24 */ /* 0x000fe2000f8e00ff */
[----:B------:R0:W1:Y:S01]  /*15e0*/  LDC.64 R14, c[0x4][R0] ;  /* 0x01000000000e7b82 */ /* 0x0000620000000a00 */
[----:B------:R-:W-:Y:S01]  /*15f0*/  IMAD.U32 R5, RZ, RZ, UR5 ;  /* 0x00000005ff057e24 */ /* 0x000fe2000f8e00ff */
[----:B------:R-:W-:Y:S01]  /*1600*/  ULDC.64 UR4, c[0x4][0x70] ;  /* 0x01001c0000047ab9 */ /* 0x000fe20000000a00 */
[----:B------:R-:W-:Y:S02]  /*1610*/  IMAD.U32 R10, RZ, RZ, UR6 ;  /* 0x00000006ff0a7e24 */ /* 0x000fe4000f8e00ff */
[----:B------:R-:W-:Y:S02]  /*1620*/  IMAD.U32 R6, RZ, RZ, UR4 ;  /* 0x00000004ff067e24 */ /* 0x000fe4000f8e00ff */
[----:B------:R-:W-:-:S02]  /*1630*/  IMAD.U32 R7, RZ, RZ, UR5 ;  /* 0x00000005ff077e24 */ /* 0x000fc4000f8e00ff */
[----:B------:R-:W-:Y:S02]  /*1640*/  IMAD.U32 R11, RZ, RZ, UR7 ;  /* 0x00000007ff0b7e24 */ /* 0x000fe4000f8e00ff */
[----:B------:R-:W-:Y:S02]  /*1650*/  IMAD.MOV.U32 R8, RZ, RZ, 0x1e1 ;  /* 0x000001e1ff087424 */ /* 0x000fe400078e00ff */
[----:B------:R-:W-:Y:S02]  /*1660*/  IMAD.MOV.U32 R12, RZ, RZ, 0x1 ;  /* 0x00000001ff0c7424 */ /* 0x000fe400078e00ff */
[----:B0-----:R-:W-:-:S07]  /*1670*/  IMAD.MOV.U32 R13, RZ, RZ, RZ ;  /* 0x000000ffff0d7224 */ /* 0x001fce00078e00ff */
[----:B------:R-:W-:-:S07]  /*1680*/  LEPC R20, `(.L_x_17) ;  /* 0x000000001014794e */ /* 0x000fce0000000000 */
[----:B-1---5:R-:W-:Y:S05]  /*1690*/  CALL.ABS.NOINC R14 ;  /* 0x000000000e007343 */ /* 0x022fea0003c00000 */
.L_x_17:
[----:B------:R-:W-:-:S13]  /*16a0*/  ISETP.NE.AND P0, PT, R102, 0x3, PT ;  /* 0x000000036600780c */ /* 0x000fda0003f05270 */
[----:B------:R-:W-:Y:S05]  /*16b0*/  @!P0 BRA `(.L_x_18) ;  /* 0x0000000000048947 */ /* 0x000fea0003800000 */
[----:B------:R-:W-:Y:S01]  /*16c0*/  BPT.TRAP 0x1 ;  /* 0x000000040000795c */ /* 0x000fe20000300000 */
.L_x_18:
[----:B------:R-:W0:Y:S01]  /*16d0*/  S2UR UR5, SR_CgaCtaId ;  /* 0x00000000000579c3 */ /* 0x000e220000008800 */
[----:B------:R-:W-:Y:S01]  /*16e0*/  UMOV UR4, 0x400 ;  /* 0x0000040000047882 */ /* 0x000fe20000000000 */
[----:B------:R-:W-:Y:S02]  /*16f0*/  IMAD.U32 R0, RZ, RZ, UR40 ;  /* 0x00000028ff007e24 */ /* 0x000fe4000f8e00ff */
[----:B------:R-:W-:-:S03]  /*1700*/  IMAD.U32 R3, RZ, RZ, UR42 ;  /* 0x0000002aff037e24 */ /* 0x000fc6000f8e00ff */
[----:B------:R-:W-:Y:S01]  /*1710*/  SHF.L.U32 R0, R0, 0x1f, RZ ;  /* 0x0000001f00007819 */ /* 0x000fe200000006ff */
[----:B0-----:R-:W-:-:S06]  /*1720*/  ULEA UR4, UR5, UR4, 0x18 ;  /* 0x0000000405047291 */ /* 0x001fcc000f8ec03f */
[----:B------:R-:W-:-:S04]  /*1730*/  IMAD.U32 R6, RZ, RZ, UR4 ;  /* 0x00000004ff067e24 */ /* 0x000fc8000f8e00ff */
[----:B------:R-:W-:-:S04]  /*1740*/  IMAD R3, R3, 0x8, R6 ;  /* 0x0000000803037824 */ /* 0x000fc800078e0206 */
[----:B------:R0:W1:Y:S01]  /*1750*/  SYNCS.PHASECHK.TRANS64.TRYWAIT P1, [R3+URZ], R0 ;  /* 0x00000000030075a7 */ /* 0x000062000802017f */
[----:B------:R-:W-:Y:S05]  /*1760*/  @!P0 BRA `(.L_x_19) ;  /* 0x0000000000048947 */ /* 0x000fea0003800000 */
[----:B------:R-:W-:Y:S01]  /*1770*/  BPT.TRAP 0x1 ;  /* 0x000000040000795c */ /* 0x000fe20000300000 */
.L_x_19:
[----:B------:R-:W-:-:S05]  /*1780*/  IMAD.U32 R4, RZ, RZ, UR44 ;  /* 0x0000002cff047e24 */ /* 0x000fca000f8e00ff */
[----:B------:R-:W-:Y:S01]  /*1790*/  ISETP.GE.AND P2, PT, R4, 0x1, PT ;  /* 0x000000010400780c */ /* 0x000fe20003f46270 */
[----:B-1----:R-:W-:-:S12]  /*17a0*/  @P1 BRA `(.L_x_20) ;  /* 0x0000000000081947 */ /* 0x002fd80003800000 */
[----:B------:R-:W1:Y:S02]  /*17b0*/  SYNCS.PHASECHK.TRANS64.TRYWAIT P1, [R3+URZ], R0 ;  /* 0x00000000030075a7 */ /* 0x000e64000802017f */
[----:B-1----:R-:W-:Y:S05]  /*17c0*/  @!P1 BRA `(.L_x_21) ;  /* 0x0000006800b09947 */ /* 0x002fea0003800000 */
.L_x_20:
[----:B------:R-:W-:Y:S05]  /*17d0*/  WARPSYNC.ALL ;  /* 0x0000000000007948 */ /* 0x000fea0003800000 */
[----:B------:R-:W-:Y:S01]  /*17e0*/  R2UR UR4, R6 ;  /* 0x00000000060472ca */ /* 0x000fe200000e0000 */
[----:B------:R-:W-:Y:S01]  /*17f0*/  ULEA UR5, UR42, UR45, 0xb ;  /* 0x0000002d2a057291 */ /* 0x000fe2000f8e583f */
[----:B------:R-:W-:Y:S01]  /*1800*/  WARPGROUP.ARRIVE ;  /* 0x00000000000079c5 */ /* 0x000fe20000000000 */
[----:B------:R-:W-:Y:S01]  /*1810*/  UMOV UR9, 0x40000040 ;  /* 0x4000004000097882 */ /* 0x000fe20000000000 */
[----:B------:R-:W-:-:S04]  /*1820*/  UMOV UR11, 0x40000040 ;  /* 0x40000040000b7882 */ /* 0x000fc80000000000 */
[----:B------:R-:W-:-:S05]  /*1830*/  UMOV UR8, UR5 ;  /* 0x0000000500087c82 */ /* 0x000fca0008000000 */
[----:B------:R-:W-:-:S04]  /*1840*/  UIADD3 UR4, UR4, 0x28100, URZ ;  /* 0x0002810004047890 */ /* 0x000fc8000fffe03f */
[----:B------:R-:W-:-:S04]  /*1850*/  USHF.R.U32.HI UR4, URZ, 0x4, UR4 ;  /* 0x000000043f047899 */ /* 0x000fc80008011604 */
[----:B------:R-:W-:-:S04]  /*1860*/  ULOP3.LUT UR4, UR4, 0x3fff, URZ, 0xc0, !UPT ;  /* 0x00003fff04047892 */ /* 0x000fc8000f8ec03f */
[----:B------:R-:W-:-:S04]  /*1870*/  ULOP3.LUT UR4, UR4, 0x10000, URZ, 0xfc, !UPT ;  /* 0x0001000004047892 */ /* 0x000fc8000f8efc3f */
[----:B------:R-:W-:-:S07]  /*1880*/  ULEA UR6, UR42, UR4, 0xb ;  /* 0x000000042a067291 */ /* 0x000fce000f8e583f */
[----:B------:R-:W-:Y:S02]  /*1890*/  UMOV UR10, UR6 ;  /* 0x00000006000a7c82 */ /* 0x000fe40008000000 */
[----:B------:R-:W-:Y:S01]  /*18a0*/  HGMMA.64x128x16.F32 R24, gdesc[UR8], RZ, !UPT, gsb0 ;  /* 0x01e00000081879f0 */ /* 0x000fe2000c0008ff */
[----:B------:R-:W-:Y:S02]  /*18b0*/  UIADD3 UR8, UR5, 0x2, URZ ;  /* 0x0000000205087890 */ /* 0x000fe4000fffe03f */
[----:B------:R-:W-:Y:S01]  /*18c0*/  UIADD3 UR10, UR6, 0x2, URZ ;  /* 0x00000002060a7890 */ /* 0x000fe2000fffe03f */
[----:B------:R-:W-:Y:S01]  /*18d0*/  UMOV UR9, 0x40000040 ;  /* 0x4000004000097882 */ /* 0x000fe20000000000 */
[----:B------:R-:W-:Y:S01]  /*18e0*/  UMOV UR11, 0x40000040 ;  /* 0x40000040000b7882 */ /* 0x000fe20000000000 */
[----:B------:R-:W-:Y:S02]  /*18f0*/  WARPGROUP.DEPBAR.LE gsb0, 0x0 ;  /* 0x00008000000079c5 */ /* 0x000fe40000010000 */
[----:B------:R-:W-:-:S06]  /*1900*/  WARPGROUP.ARRIVE ;  /* 0x00000000000079c5 */ /* 0x000fcc0000000000 */
[----:B------:R-:W-:Y:S01]  /*1910*/  HGMMA.64x128x16.F32 R24, gdesc[UR8], R24, gsb0 ;  /* 0x01e00000081879f0 */ /* 0x000fe20008000818 */
        /* <DEDUP_REMOVED lines=41> */
[----:B------:R-:W-:Y:S03]  /*1bb0*/  HGMMA.64x128x16.F32 R24, gdesc[UR8], R24, gsb0 ;  /* 0x01e00000081879f0 */ /* 0x000fe60008000818 */
[----:B------:R-:W-:Y:S02]  /*1bc0*/  WARPGROUP.DEPBAR.LE gsb0, 0x0 ;  /* 0x00008000000079c5 */ /* 0x000fe40000010000 */
[----:B------:R-:W-:Y:S05]  /*1bd0*/  @!P2 BRA `(.L_x_22) ;  /* 0x000000040098a947 */ /* 0x000fea0003800000 */
[----:B------:R-:W-:Y:S01]  /*1be0*/  UIADD3 UR5, UR42, 0x1, URZ ;  /* 0x000000012a057890 */ /* 0x000fe2000fffe03f */
[----:B01----:R-:W-:Y:S02]  /*1bf0*/  IMAD.U32 R0, RZ, RZ, UR44 ;  /* 0x0000002cff007e24 */ /* 0x003fe4000f8e00ff */
[----:B------:R-:W-:Y:S01]  /*1c00*/  IMAD.U32 R3, RZ, RZ, UR42 ;  /* 0x0000002aff037e24 */ /* 0x000fe2000f8e00ff */
[----:B------:R-:W-:-:S04]  /*1c10*/  UISETP.NE.AND UP0, UPT, UR5, 0x5, UPT ;  /* 0x000000050500788c */ /* 0x000fc8000bf05270 */
[----:B------:R-:W-:Y:S02]  /*1c20*/  USEL UR6, URZ, 0x1, UP0 ;  /* 0x000000013f067887 */ /* 0x000fe40008000000 */
[----:B------:R-:W-:Y:S02]  /*1c30*/  USEL UR5, UR5, URZ, UP0 ;  /* 0x0000003f05057287 */ /* 0x000fe40008000000 */
[----:B------:R-:W-:-:S06]  /*1c40*/  ULOP3.LUT UR6, UR40, UR6, URZ, 0x3c, !UPT ;  /* 0x0000000628067292 */ /* 0x000fcc000f8e3c3f */
[----:B------:R-:W-:-:S07]  /*1c50*/  IMAD.U32 R7, RZ, RZ, UR6 ;  /* 0x00000006ff077e24 */ /* 0x000fce000f8e00ff */
.L_x_29:
[----:B------:R-:W-:Y:S05]  /*1c60*/  @!P0 BRA `(.L_x_23) ;  /* 0x0000000000048947 */ /* 0x000fea0003800000 */
[----:B------:R-:W-:Y:S01]  /*1c70*/  BPT.TRAP 0x1 ;  /* 0x000000040000795c */ /* 0x000fe20000300000 */
.L_x_23:
[----:B------:R-:W0:Y:S01]  /*1c80*/  S2UR UR7, SR_CgaCtaId ;  /* 0x00000000000779c3 */ /* 0x000e220000008800 */
[----:B------:R-:W-:Y:S01]  /*1c90*/  UMOV UR6, 0x400 ;  /* 0x0000040000067882 */ /* 0x000fe20000000000 */
[----:B------:R-:W-:Y:S01]  /*1ca0*/  IMAD.U32 R5, RZ, RZ, UR5 ;  /* 0x00000005ff057e24 */ /* 0x000fe2000f8e00ff */
[----:B------:R-:W-:Y:S01]  /*1cb0*/  SHF.L.U32 R4, R7, 0x1f, RZ ;  /* 0x0000001f07047819 */ /* 0x000fe200000006ff */
[----:B0-----:R-:W-:-:S06]  /*1cc0*/  ULEA UR6, UR7, UR6, 0x18 ;  /* 0x0000000607067291 */ /* 0x001fcc000f8ec03f */
[----:B------:R-:W-:-:S04]  /*1cd0*/  IMAD.U32 R6, RZ, RZ, UR6 ;  /* 0x00000006ff067e24 */ /* 0x000fc8000f8e00ff */
[----:B------:R-:W-:-:S04]  /*1ce0*/  IMAD R5, R5, 0x8, R6 ;  /* 0x0000000805057824 */ /* 0x000fc800078e0206 */
[----:B------:R0:W1:Y:S01]  /*1cf0*/  SYNCS.PHASECHK.TRANS64.TRYWAIT P1, [R5+URZ], R4 ;  /* 0x00000004050075a7 */ /* 0x000062000802017f */
[----:B------:R-:W-:Y:S05]  /*1d00*/  @!P0 BRA `(.L_x_24) ;  /* 0x0000000000048947 */ /* 0x000fea0003800000 */
[----:B------:R-:W-:Y:S01]  /*1d10*/  BPT.TRAP 0x1 ;  /* 0x000000040000795c */ /* 0x000fe20000300000 */
.L_x_24:
[----:B-1----:R-:W-:Y:S05]  /*1d20*/  @P1 BRA `(.L_x_25) ;  /* 0x0000000000081947 */ /* 0x002fea0003800000 */
[----:B------:R-:W1:Y:S02]  /*1d30*/  SYNCS.PHASECHK.TRANS64.TRYWAIT P1, [R5+URZ], R4 ;  /* 0x00000004050075a7 */ /* 0x000e64000802017f */
[----:B-1----:R-:W-:Y:S05]  /*1d40*/  @!P1 BRA `(.L_x_26) ;  /* 0x0000006400649947 */ /* 0x002fea0003800000 */
.L_x_25:
[----:B------:R-:W-:Y:S01]  /*1d50*/  ULEA UR6, UR5, UR45, 0xb ;  /* 0x0000002d05067291 */ /* 0x000fe2000f8e583f */
[----:B------:R-:W-:Y:S01]  /*1d60*/  WARPGROUP.ARRIVE ;  /* 0x00000000000079c5 */ /* 0x000fe20000000000 */
[----:B------:R-:W-:Y:S01]  /*1d70*/  ULEA UR7, UR5, UR4, 0xb ;  /* 0x0000000405077291 */ /* 0x000fe2000f8e583f */
[----:B------:R-:W-:Y:S01]  /*1d80*/  UMOV UR9, 0x40000040 ;  /* 0x4000004000097882 */ /* 0x000fe20000000000 */
[----:B------:R-:W-:-:S03]  /*1d90*/  UMOV UR11, 0x40000040 ;  /* 0x40000040000b7882 */ /* 0x000fc60000000000 */
[----:B------:R-:W-:Y:S02]  /*1da0*/  UMOV UR8, UR6 ;  /* 0x0000000600087c82 */ /* 0x000fe40008000000 */
[----:B------:R-:W-:Y:S02]  /*1db0*/  UMOV UR10, UR7 ;  /* 0x00000007000a7c82 */ /* 0x000fe40008000000 */
[----:B------:R-:W-:Y:S01]  /*1dc0*/  HGMMA.64x128x16.F32 R24, gdesc[UR8], R24, gsb0 ;  /* 0x01e00000081879f0 */ /* 0x000fe20008000818 */
[----:B------:R-:W-:Y:S02]  /*1dd0*/  UIADD3 UR8, UR6, 0x2, URZ ;  /* 0x0000000206087890 */ /* 0x000fe4000fffe03f */
[----:B------:R-:W-:Y:S01]  /*1de0*/  UIADD3 UR10, UR7, 0x2, URZ ;  /* 0x00000002070a7890 */ /* 0x000fe2000fffe03f */
[----:B------:R-:W-:Y:S01]  /*1df0*/  UMOV UR9, 0x40000040 ;  /* 0x4000004000097882 */ /* 0x000fe20000000000 */
[----:B------:R-:W-:Y:S01]  /*1e00*/  UMOV UR11, 0x40000040 ;  /* 0x40000040000b7882 */ /* 0x000fe20000000000 */
[----:B------:R-:W-:-:S02]  /*1e10*/  WARPGROUP.DEPBAR.LE gsb0, 0x0 ;  /* 0x00008000000079c5 */ /* 0x000fc40000010000 */
        /* <DEDUP_REMOVED lines=46> */
[----:B------:R-:W-:Y:S01]  /*2100*/  BPT.TRAP 0x1 ;  /* 0x000000040000795c */ /* 0x000fe20000300000 */
.L_x_27:
[----:B------:R-:W-:-:S13]  /*2110*/  ISETP.NE.AND P1, PT, R22, RZ, PT ;  /* 0x000000ff1600720c */ /* 0x000fda0003f25270 */
[----:B01----:R-:W-:-:S04]  /*2120*/  @P1 IMAD R4, R3, 0x8, R6 ;  /* 0x0000000803041824 */ /* 0x003fc800078e0206 */
[----:B------:R-:W-:-:S05]  /*2130*/  @P1 VIADD R4, R4, 0x28 ;  /* 0x0000002804041836 */ /* 0x000fca0000000000 */
[----:B------:R-:W-:-:S04]  /*2140*/  @P1 PRMT R4, R19, 0x654, R4 ;  /* 0x0000065413041816 */ /* 0x000fc80000000004 */
[----:B------:R0:W-:Y:S01]  /*2150*/  @P1 SYNCS.ARRIVE.TRANS64.RED.A1T0 RZ, [R4+URZ], RZ ;  /* 0x000000ff04ff19a7 */ /* 0x0001e2000810043f */
[----:B------:R-:W-:-:S13]  /*2160*/  ISETP.GT.U32.AND P1, PT, R18, 0x1, PT ;  /* 0x000000011200780c */ /* 0x000fda0003f24070 */
[----:B0-----:R-:W-:Y:S05]  /*2170*/  @P1 BRA `(.L_x_28) ;  /* 0x0000000000041947 */ /* 0x001fea0003800000 */
[----:B------:R-:W-:Y:S01]  /*2180*/  BPT.TRAP 0x1 ;  /* 0x000000040000795c */ /* 0x000fe20000300000 */
.L_x_28:
[----:B------:R-:W-:Y:S01]  /*2190*/  UIADD3 UR5, UR5, 0x1, URZ ;  /* 0x0000000105057890 */ /* 0x000fe2000fffe03f */
[C---:B------:R-:W-:Y:S01]  /*21a0*/  ISETP.GT.AND P2, PT, R0.reuse, 0x1, PT ;  /* 0x000000010000780c */ /* 0x040fe20003f44270 */
[----:B------:R-:W-:Y:S02]  /*21b0*/  VIADD R3, R3, 0x1 ;  /* 0x0000000103037836 */ /* 0x000fe40000000000 */
[----:B------:R-:W-:Y:S01]  /*21c0*/  UISETP.NE.AND UP0, UPT, UR5, 0x5, UPT ;  /* 0x000000050500788c */ /* 0x000fe2000bf05270 */
[----:B------:R-:W-:Y:S02]  /*21d0*/  VIADD R0, R0, 0xffffffff ;  /* 0xffffffff00007836 */ /* 0x000fe40000000000 */
[C---:B------:R-:W-:Y:S01]  /*21e0*/  ISETP.NE.AND P1, PT, R3.reuse, 0x5, PT ;  /* 0x000000050300780c */ /* 0x040fe20003f25270 */
[----:B------:R-:W-:Y:S02]  /*21f0*/  USEL UR6, URZ, 0x1, UP0 ;  /* 0x000000013f067887 */ /* 0x000fe40008000000 */
[----:B------:R-:W-:Y:S01]  /*2200*/  USEL UR5, UR5, URZ, UP0 ;  /* 0x0000003f05057287 */ /* 0x000fe20008000000 */
[----:B------:R-:W-:-:S03]  /*2210*/  SEL R3, R3, RZ, P1 ;  /* 0x000000ff03037207 */ /* 0x000fc60000800000 */
[----:B------:R-:W-:Y:S01]  /*2220*/  LOP3.LUT R7, R7, UR6, RZ, 0x3c, !PT ;  /* 0x0000000607077c12 */ /* 0x000fe2000f8e3cff */
[----:B------:R-:W-:Y:S07]  /*2230*/  @P2 BRA `(.L_x_29) ;  /* 0xfffffff800882947 */ /* 0x000fee000383ffff */
.L_x_22:
[----:B01----:R-:W0:Y:S02]  /*2240*/  LDC R0, c[0x0][0x28c] ;  /* 0x0000a300ff007b82 */ /* 0x003e240000000800 */
[----:B0-----:R-:W-:-:S13]  /*2250*/  ISETP.GE.AND P1, PT, R0, 0x1, PT ;  /* 0x000000010000780c */ /* 0x001fda0003f26270 */
[----:B------:R-:W-:Y:S05]  /*2260*/  @!P1 BRA `(.L_x_30) ;  /* 0x0000000000449947 */ /* 0x000fea0003800000 */
[----:B------:R-:W-:Y:S05]  /*2270*/  @!P0 BRA `(.L_x_31) ;  /* 0x0000000000048947 */ /* 0x000fea0003800000 */
[----:B------:R-:W-:Y:S01]  /*2280*/  BPT.TRAP 0x1 ;  /* 0x000000040000795c */ /* 0x000fe20000300000 */
.L_x_31:
[----:B------:R-:W-:-:S13]  /*2290*/  ISETP.NE.AND P0, PT, R22, RZ, PT ;  /* 0x000000ff1600720c */ /* 0x000fda0003f05270 */
[----:B------:R-:W-:-:S05]  /*22a0*/  VOTEU.ANY UP0, P0 ;  /* 0x00000000003f7886 */ /* 0x000fca0000000100 */
[----:B------:R-:W-:-:S06]  /*22b0*/  @UP0 UIADD3 UR4, UR44, UR42, URZ ;  /* 0x0000002a2c040290 */ /* 0x000fcc000fffe03f */
[----:B------:R-:W-:Y:S02]  /*22c0*/  IMAD.U32 R4, RZ, RZ, UR4 ;  /* 0x00000004ff047e24 */ /* 0x000fe4000f8e00ff */
[----:B------:R-:W-:Y:S02]  /*22d0*/  IMAD.U32 R3, RZ, RZ, UR4 ;  /* 0x00000004ff037e24 */ /* 0x000fe4000f8e00ff */
[----:B------:R-:W-:-:S05]  /*22e0*/  @P0 IMAD.WIDE.U32 R4, R4, -0x33333333, RZ ;  /* 0xcccccccd04040825 */ /* 0x000fca00078e00ff */
[----:B------:R-:W-:-:S05]  /*22f0*/  @P0 SHF.R.U32.HI R0, RZ, 0x2, R5 ;  /* 0x00000002ff000819 */ /* 0x000fca0000011605 */
[----:B------:R-:W-:-:S04]  /*2300*/  @P0 IMAD R0, R0, -0x5, R3 ;  /* 0xfffffffb00000824 */ /* 0x000fc800078e0203 */
[----:B------:R-:W-:-:S04]  /*2310*/  @P0 IMAD R0, R0, 0x8, R6 ;  /* 0x0000000800000824 */ /* 0x000fc800078e0206 */
[----:B------:R-:W-:-:S05]  /*2320*/  @P0 VIADD R0, R0, 0x28 ;  /* 0x0000002800000836 */ /* 0x000fca0000000000 */
[----:B------:R-:W-:-:S04]  /*2330*/  @P0 PRMT R0, R19, 0x654, R0 ;  /* 0x0000065413000816 */ /* 0x000fc80000000000 */
[----:B------:R0:W-:Y:S01]  /*2340*/  @P0 SYNCS.ARRIVE.TRANS64.RED.A1T0 RZ, [R0+URZ], RZ ;  /* 0x000000ff00ff09a7 */ /* 0x0001e2000810043f */
[----:B------:R-:W-:-:S13]  /*2350*/  ISETP.GT.U32.AND P0, PT, R18, 0x1, PT ;  /* 0x000000011200780c */ /* 0x000fda0003f04070 */
[----:B0-----:R-:W-:Y:S05]  /*2360*/  @P0 BRA `(.L_x_30) ;  /* 0x0000000000040947 */ /* 0x001fea0003800000 */
[----:B------:R-:W-:Y:S01]  /*2370*/  BPT.TRAP 0x1 ;  /* 0x000000040000795c */ /* 0x000fe20000300000 */
.L_x_30:
[----:B------:R-:W-:Y:S01]  /*2380*/  IMAD.SHL.U32 R100, R100, 0x80, RZ ;  /* 0x0000008064647824 */ /* 0x000fe200078e00ff */
[----:B------:R-:W-:Y:S01]  /*2390*/  UIADD3 UR42, UR43, UR42, URZ ;  /* 0x0000002a2b2a7290 */ /* 0x000fe2000fffe03f */
[----:B------:R-:W-:Y:S01]  /*23a0*/  SHF.R.S32.HI R11, RZ, 0x1f, R101 ;  /* 0x0000001fff0b7819 */ /* 0x000fe20000011465 */
[----:B------:R-:W-:Y:S01]  /*23b0*/  UISETP.GE.U32.AND UP1, UPT, UR43, 0x5, UPT ;  /* 0x000000052b00788c */ /* 0x000fe2000bf26070 */
[----:B------:R-:W-:Y:S01]  /*23c0*/  IMAD.SHL.U32 R6, R103, 0x80, RZ ;  /* 0x0000008067067824 */ /* 0x000fe200078e00ff */
[----:B------:R-:W-:Y:S01]  /*23d0*/  ULDC UR7, c[0x0][0x288] ;  /* 0x0000a20000077ab9 */ /* 0x000fe20000000800 */
[C---:B------:R-:W-:Y:S01]  /*23e0*/  LOP3.LUT R8, R100.reuse, 0x6, R95, 0xf8, !PT ;  /* 0x0000000664087812 */ /* 0x040fe200078ef85f */
[----:B------:R-:W-:Y:S01]  /*23f0*/  UISETP.GT.U32.AND UP0, UPT, UR42, 0x4, UPT ;  /* 0x000000042a00788c */ /* 0x000fe2000bf04070 */
[----:B------:R-:W-:Y:S01]  /*2400*/  ISETP.GE.AND P0, PT, R100, UR7, PT ;  /* 0x0000000764007c0c */ /* 0x000fe2000bf06270 */
[----:B------:R-:W-:Y:S01]  /*2410*/  ULDC.64 UR4, c[0x0][0x5d0] ;  /* 0x0001740000047ab9 */ /* 0x000fe20000000a00 */
[--C-:B------:R-:W-:Y:S01]  /*2420*/  SHF.R.S32.HI R9, RZ, 0x1f, R8.reuse ;  /* 0x0000001fff097819 */ /* 0x100fe20000011408 */
[----:B------:R-:W-:Y:S01]  /*2430*/  ULDC UR10, c[0x0][0x284] ;  /* 0x0000a100000a7ab9 */ /* 0x000fe20000000800 */
[----:B------:R-:W-:Y:S01]  /*2440*/  IMAD R0, R11, UR4, RZ ;  /* 0x000000040b007c24 */ /* 0x000fe2000f8e02ff */
[----:B------:R-:W-:Y:S01]  /*2450*/  UISETP.LT.U32.AND UP0, UPT, UR43, 0x5, UP0 ;  /* 0x000000052b00788c */ /* 0x000fe20008701070 */
[----:B------:R-:W-:Y:S01]  /*2460*/  ISETP.GE.OR P0, PT, R6, UR10, P0 ;  /* 0x0000000a06007c0c */ /* 0x000fe20008706670 */
[----:B------:R-:W-:Y:S01]  /*2470*/  IMAD.WIDE.U32 R4, R101, UR4, R8 ;  /* 0x0000000465047c25 */ /* 0x000fe2000f8e0008 */
[----:B------:R-:W-:Y:S01]  /*2480*/  ULDC.64 UR8, c[0x0][0x5c8] ;  /* 0x0001720000087ab9 */ /* 0x000fe20000000a00 */
[----:B------:R-:W-:-:S02]  /*2490*/  USEL UR6, URZ, 0x1, !UP0 ;  /* 0x000000013f067887 */ /* 0x000fc4000c000000 */
[----:B------:R-:W-:Y:S01]  /*24a0*/  IMAD R3, R101, UR5, R0 ;  /* 0x0000000565037c24 */ /* 0x000fe2000f8e0200 */
[----:B------:R-:W-:Y:S01]  /*24b0*/  @UP1 UIMAD.WIDE.U32 UR4, UR42, -0x33333333, URZ ;  /* 0xcccccccd2a0418a5 */ /* 0x000fe2000f8e003f */
[----:B------:R-:W-:Y:S01]  /*24c0*/  IMAD.WIDE R104, R103, 0x80, R88 ;  /* 0x0000008067687825 */ /* 0x000fe200078e0258 */
[----:B------:R-:W-:Y:S02]  /*24d0*/  ULOP3.LUT UR40, UR40, UR6, URZ, 0x3c, !UPT ;  /* 0x0000000628287292 */ /* 0x000fe4000f8e3c3f */
[----:B------:R-:W-:Y:S01]  /*24e0*/  @UP1 USHF.R.U32.HI UR4, URZ, 0x2, UR5 ;  /* 0x000000023f041899 */ /* 0x000fe20008011605 */
[----:B------:R-:W-:Y:S02]  /*24f0*/  IMAD.IADD R5, R5, 0x1, R3 ;  /* 0x0000000105057824 */ /* 0x000fe400078e0203 */
[----:B------:R-:W-:Y:S01]  /*2500*/  IMAD R3, R105, UR8, RZ ;  /* 0x0000000869037c24 */ /* 0x000fe2000f8e02ff */
[----:B------:R-:W-:Y:S01]  /*2510*/  @UP1 ULOP3.LUT UR40, UR40, 0x1, UR4, 0x78, !UPT ;  /* 0x0000000128281892 */ /* 0x000fe2000f8e7804 */
[----:B------:R-:W-:-:S04]  /*2520*/  IMAD.WIDE.U32 R106, R104, UR8, R4 ;  /* 0x00000008686a7c25 */ /* 0x000fc8000f8e0004 */
[----:B------:R-:W-:Y:S02]  /*2530*/  IMAD R7, R104, UR9, R3 ;  /* 0x0000000968077c24 */ /* 0x000fe4000f8e0203 */
[----:B------:R-:W-:Y:S01]  /*2540*/  IMAD.MOV.U32 R0, RZ, RZ, -0x1 ;  /* 0xffffffffff007424 */ /* 0x000fe200078e00ff */
[----:B------:R-:W-:Y:S06]  /*2550*/  @P0 BRA `(.L_x_32) ;  /* 0x00000040001c0947 */ /* 0x000fec0003800000 */
[----:B-----5:R-:W-:Y:S01]  /*2560*/  FSETP.NEU.AND P0, PT, R90, RZ, PT ;  /* 0x000000ff5a00720b */ /* 0x020fe20003f0d000 */
[----:B------:R-:W-:Y:S01]  /*2570*/  IMAD.IADD R4, R94, 0x1, -R100 ;  /* 0x000000015e047824 */ /* 0x000fe200078e0a64 */
[----:B------:R-:W-:Y:S01]  /*2580*/  BSSY B0, `(.L_x_32) ;  /* 0x0000404000007945 */ /* 0x000fe20003800000 */
[----:B------:R-:W-:Y:S02]  /*2590*/  IMAD.IADD R3, R99, 0x1, -R6 ;  /* 0x0000000163037824 */ /* 0x000fe400078e0a06 */
[----:B------:R-:W-:Y:S01]  /*25a0*/  IMAD.IADD R103, R107, 0x1, R7 ;  /* 0x000000016b677824 */ /* 0x000fe200078e0207 */
[----:B------:R-:W-:-:S04]  /*25b0*/  ISETP.GT.AND P2, PT, R4, RZ, PT ;  /* 0x000000ff0400720c */ /* 0x000fc80003f44270 */
[----:B------:R-:W-:-:S03]  /*25c0*/  ISETP.GT.AND P1, PT, R3, RZ, P2 ;  /* 0x000000ff0300720c */ /* 0x000fc60001724270 */
[----:B------:R-:W-:Y:S10]  /*25d0*/  @!P0 BRA `(.L_x_33) ;  /* 0x0000002c00288947 */ /* 0x000ff40003800000 */
[----:B------:R-:W0:Y:S01]  /*25e0*/  LDC.64 R110, c[0x0][0x5b8] ;  /* 0x00016e00ff6e7b82 */ /* 0x000e220000000a00 */
[----:B------:R-:W-:-:S07]  /*25f0*/  ULDC.64 UR4, c[0x0][0x5c0] ;  /* 0x0001700000047ab9 */ /* 0x000fce0000000a00 */
[----:B------:R-:W1:Y:S08]  /*2600*/  LDC.64 R112, c[0x0][0x5b0] ;  /* 0x00016c00ff707b82 */ /* 0x000e700000000a00 */
[----:B------:R-:W2:Y:S01]  /*2610*/  LDC.64 R114, c[0x0][0x5a8] ;  /* 0x00016a00ff727b82 */ /* 0x000ea20000000a00 */
[-C--:B0-----:R-:W-:Y:S02]  /*2620*/  IMAD R6, R11, R110.reuse, RZ ;  /* 0x0000006e0b067224 */ /* 0x081fe400078e02ff */
[----:B------:R-:W-:-:S04]  /*2630*/  IMAD.WIDE.U32 R108, R101, R110, R8 ;  /* 0x0000006e656c7225 */ /* 0x000fc800078e0008 */
[----:B------:R-:W-:Y:S02]  /*2640*/  IMAD R107, R101, R111, R6 ;  /* 0x0000006f656b7224 */ /* 0x000fe400078e0206 */
[-C--:B-1----:R-:W-:Y:S02]  /*2650*/  IMAD R5, R105, R112.reuse, RZ ;  /* 0x0000007069057224 */ /* 0x082fe400078e02ff */
[----:B------:R-:W-:Y:S02]  /*2660*/  IMAD.IADD R13, R109, 0x1, R107 ;  /* 0x000000016d0d7824 */ /* 0x000fe400078e026b */
[----:B------:R-:W-:Y:S02]  /*2670*/  IMAD.MOV.U32 R12, RZ, RZ, R108 ;  /* 0x000000ffff0c7224 */ /* 0x000fe400078e006c */
[C---:B------:R-:W-:Y:S02]  /*2680*/  IMAD R111, R104.reuse, R113, R5 ;  /* 0x00000071686f7224 */ /* 0x040fe400078e0205 */
[----:B------:R-:W-:-:S04]  /*2690*/  IMAD.WIDE.U32 R6, R104, R112, R12 ;  /* 0x0000007068067225 */ /* 0x000fc800078e000c */
[----:B------:R-:W-:Y:S01]  /*26a0*/  IMAD.IADD R5, R7, 0x1, R111 ;  /* 0x0000000107057824 */ /* 0x000fe200078e026f */
[----:B--2---:R-:W-:-:S04]  /*26b0*/  LEA R14, P0, R6, R114, 0x1 ;  /* 0x00000072060e7211 */ /* 0x004fc800078008ff */
[----:B------:R-:W-:-:S05]  /*26c0*/  LEA.HI.X R15, R6, R115, R5, 0x1, P0 ;  /* 0x00000073060f7211 */ /* 0x000fca00000f0c05 */
[----:B------:R0:W2:Y:S01]  /*26d0*/  @P1 LDG.E.LTC128B.U16 R5, desc[UR36][R14.64] ;  /* 0x000000240e051981 */ /* 0x0000a2000c1e1520 */
[----:B------:R-:W-:Y:S01]  /*26e0*/  LEA R10, P0, R106, UR4, 0x1 ;  /* 0x000000046a0a7c11 */ /* 0x000fe2000f8008ff */
[----:B------:R-:W-:Y:S01]  /*26f0*/  IMAD.WIDE.U32 R6, R104, R112, R8 ;  /* 0x0000007068067225 */ /* 0x000fe200078e0008 */
[----:B------:R-:W-:Y:S03]  /*2700*/  BSSY B1, `(.L_x_34) ;  /* 0x0000012000017945 */ /* 0x000fe60003800000 */
[----:B------:R-:W-:Y:S02]  /*2710*/  IMAD.IADD R7, R111, 0x1, R7 ;  /* 0x000000016f077824 */ /* 0x000fe400078e0207 */
[----:B------:R-:W-:Y:S01]  /*2720*/  IMAD.WIDE.U32 R20, R101, R110, R6 ;  /* 0x0000006e65147225 */ /* 0x000fe200078e0006 */
[----:B0-----:R-:W-:-:S03]  /*2730*/  SHF.L.U64.HI R15, R112, 0x3, R113 ;  /* 0x00000003700f7819 */ /* 0x001fc60000010271 */
[----:B------:R-:W-:Y:S01]  /*2740*/  IMAD.IADD R7, R107, 0x1, R21 ;  /* 0x000000016b077824 */ /* 0x000fe200078e0215 */
[----:B------:R-:W-:Y:S01]  /*2750*/  LEA R6, P4, R20, R114, 0x1 ;  /* 0x0000007214067211 */ /* 0x000fe200078808ff */
[----:B------:R-:W-:-:S03]  /*2760*/  IMAD.SHL.U32 R14, R112, 0x8, RZ ;  /* 0x00000008700e7824 */ /* 0x000fc600078e00ff */
[----:B------:R-:W-:Y:S01]  /*2770*/  LEA.HI.X R7, R20, R115, R7, 0x1, P4 ;  /* 0x0000007314077211 */ /* 0x000fe200020f0c07 */
[----:B--2---:R-:W-:-:S05]  /*2780*/  HADD2.F32 R11, -RZ, R5.H0_H0 ;  /* 0x20000005ff0b7230 */ /* 0x004fca0000004100 */
[----:B------:R-:W-:-:S04]  /*2790*/  FMUL R11, R11, R90 ;  /* 0x0000005a0b0b7220 */ /* 0x000fc80000400000 */
[----:B------:R-:W-:Y:S01]  /*27a0*/  FFMA R24, R24, R23, R11 ;  /* 0x0000001718187223 */ /* 0x000fe2000000000b */
[----:B------:R-:W-:Y:S02]  /*27b0*/  LEA.HI.X R11, R106, UR5, R103, 0x1, P0 ;  /* 0x000000056a0b7c11 */ /* 0x000fe400080f0c67 */
[----:B------:R-:W-:Y:S02]  /*27c0*/  ISETP.GT.AND P0, PT, R4, 0x1, PT ;  /* 0x000000010400780c */ /* 0x000fe40003f04270 */
[----:B------:R-:W-:Y:S02]  /*27d0*/  F2FP.F16.F32.PACK_AB R24, RZ, R24 ;  /* 0x00000018ff18723e */ /* 0x000fe400000000ff */
[----:B------:R-:W-:-:S03]  /*27e0*/  ISETP.GT.AND P3, PT, R3, RZ, P0 ;  /* 0x000000ff0300720c */ /* 0x000fc60000764270 */
[----:B------:R0:W-:Y:S10]  /*27f0*/  @P1 STG.E.U16 desc[UR36][R10.64], R24 ;  /* 0x000000180a001986 */ /* 0x0001f4000c101524 */
[----:B------:R-:W-:Y:S05]  /*2800*/  @!P3 BRA `(.L_x_35) ;  /* 0x000000000004b947 */ /* 0x000fea0003800000 */
[----:B------:R1:W5:Y:S02]  /*2810*/  LDG.E.LTC128B.U16 R5, desc[UR36][R6.64+0x2] ;  /* 0x0000022406057981 */ /* 0x000364000c1e1520 */
.L_x_35:
[----:B------:R-:W-:Y:S05]  /*2820*/  BSYNC B1 ;  /* 0x0000000000017941 */ /* 0x000fea0003800000 */
.L_x_34:
[----:B-----5:R-:W-:Y:S01]  /*2830*/  HADD2.F32 R103, -RZ, R5.H0_H0 ;  /* 0x20000005ff677230 */ /* 0x020fe20000004100 */
[----:B------:R-:W-:Y:S01]  /*2840*/  ISETP.GT.AND P2, PT, R3, 0x8, P2 ;  /* 0x000000080300780c */ /* 0x000fe20001744270 */
[----:B------:R-:W-:Y:S01]  /*2850*/  IMAD.WIDE.U32 R20, R104, R112, R14 ;  /* 0x0000007068147225 */ /* 0x000fe200078e000e */
[----:B0-----:R-:W-:-:S03]  /*2860*/  PRMT R24, R5, 0x7610, R24 ;  /* 0x0000761005187816 */ /* 0x001fc60000000018 */
[----:B------:R-:W-:Y:S01]  /*2870*/  FMUL R12, R103, R90 ;  /* 0x0000005a670c7220 */ /* 0x000fe20000400000 */
[----:B------:R-:W-:Y:S01]  /*2880*/  IMAD.IADD R111, R111, 0x1, R21 ;  /* 0x000000016f6f7824 */ /* 0x000fe200078e0215 */
[----:B------:R-:W-:Y:S02]  /*2890*/  IADD3 R108, P1, R108, R20, RZ ;  /* 0x000000146c6c7210 */ /* 0x000fe40007f3e0ff */
[----:B------:R-:W-:-:S03]  /*28a0*/  FFMA R12, R25, R23, R12 ;  /* 0x00000017190c7223 */ /* 0x000fc6000000000c */
[----:B------:R-:W-:Y:S01]  /*28b0*/  IMAD.X R13, R111, 0x1, R13, P1 ;  /* 0x000000016f0d7824 */ /* 0x000fe200008e060d */
[C---:B------:R-:W-:Y:S02]  /*28c0*/  LEA R14, P1, R108.reuse, R114, 0x1 ;  /* 0x000000726c0e7211 */ /* 0x040fe400078208ff */
[----:B------:R-:W-:Y:S02]  /*28d0*/  F2FP.F16.F32.PACK_AB R12, RZ, R12 ;  /* 0x0000000cff0c723e */ /* 0x000fe400000000ff */
[----:B------:R-:W-:Y:S02]  /*28e0*/  LEA.HI.X R15, R108, R115, R13, 0x1, P1 ;  /* 0x000000736c0f7211 */ /* 0x000fe400008f0c0d */
[----:B------:R-:W-:-:S05]  /*28f0*/  PRMT R21, R12, 0x7610, R21 ;  /* 0x000076100c157816 */ /* 0x000fca0000000015 */
[----:B------:R0:W-:Y:S04]  /*2900*/  @P3 STG.E.U16 desc[UR36][R10.64+0x2], R21 ;  /* 0x000002150a003986 */ /* 0x0001e8000c101524 */
[----:B------:R-:W2:Y:S01]  /*2910*/  @P2 LDG.E.LTC128B.U16 R24, desc[UR36][R14.64] ;  /* 0x000000240e182981 */ /* 0x000ea2000c1e1520 */
[----:B------:R-:W-:Y:S01]  /*2920*/  IADD3 R20, P1, R8, R20, RZ ;  /* 0x0000001408147210 */ /* 0x000fe20007f3e0ff */
[----:B------:R-:W-:Y:S01]  /*2930*/  BSSY B1, `(.L_x_36) ;  /* 0x0000011000017945 */ /* 0x000fe20003800000 */
[----:B------:R-:W-:Y:S02]  /*2940*/  SHF.L.U64.HI R13, R91, 0x1, R92 ;  /* 0x000000015b0d7819 */ /* 0x000fe4000001025c */
[----:B------:R-:W-:Y:S01]  /*2950*/  ISETP.GT.AND P0, PT, R3, 0x8, P0 ;  /* 0x000000080300780c */ /* 0x000fe20000704270 */
[----:B0-----:R-:W-:Y:S01]  /*2960*/  IMAD.X R21, R9, 0x1, R111, P1 ;  /* 0x0000000109157824 */ /* 0x001fe200008e066f */
[----:B------:R-:W-:Y:S01]  /*2970*/  LEA R12, P1, R91, R10, 0x1 ;  /* 0x0000000a5b0c7211 */ /* 0x000fe200078208ff */
[----:B------:R-:W-:-:S04]  /*2980*/  IMAD.WIDE.U32 R20, R101, R110, R20 ;  /* 0x0000006e65147225 */ /* 0x000fc800078e0014 */
[----:B------:R-:W-:Y:S01]  /*2990*/  IMAD.X R13, R13, 0x1, R11, P1 ;  /* 0x000000010d0d7824 */ /* 0x000fe200008e060b */
[----:B------:R-:W-:Y:S01]  /*29a0*/  LEA R8, P3, R20, R114, 0x1 ;  /* 0x0000007214087211 */ /* 0x000fe200078608ff */
[----:B------:R-:W-:-:S05]  /*29b0*/  IMAD.IADD R9, R107, 0x1, R21 ;  /* 0x000000016b097824 */ /* 0x000fca00078e0215 */
[----:B------:R-:W-:Y:S01]  /*29c0*/  LEA.HI.X R9, R20, R115, R9, 0x1, P3 ;  /* 0x0000007314097211 */ /* 0x000fe200018f0c09 */
[----:B--2---:R-:W-:-:S05]  /*29d0*/  HADD2.F32 R5, -RZ, R24.H0_H0 ;  /* 0x20000018ff057230 */ /* 0x004fca0000004100 */
[----:B------:R-:W-:-:S04]  /*29e0*/  FMUL R5, R5, R90 ;  /* 0x0000005a05057220 */ /* 0x000fc80000400000 */
[----:B------:R-:W-:-:S05]  /*29f0*/  FFMA R5, R26, R23, R5 ;  /* 0x000000171a057223 */ /* 0x000fca0000000005 */
[----:B------:R-:W-:-:S05]  /*2a00*/  F2FP.F16.F32.PACK_AB R5, RZ, R5 ;  /* 0x00000005ff05723e */ /* 0x000fca00000000ff */
[----:B------:R0:W-:Y:S01]  /*2a10*/  @P2 STG.E.U16 desc[UR36][R12.64], R5 ;  /* 0x000000050c002986 */ /* 0x0001e2000c101524 */
[----:B------:R-:W-:Y:S05]  /*2a20*/  @!P0 BRA `(.L_x_37) ;  /* 0x0000000000048947 */ /* 0x000fea0003800000 */
[----:B------:R2:W5:Y:S02]  /*2a30*/  LDG.E.LTC128B.U16 R24, desc[UR36][R8.64+0x2] ;  /* 0x0000022408187981 */ /* 0x000564000c1e1520 */
.L_x_37:
[----:B------:R-:W-:Y:S05]  /*2a40*/  BSYNC B1 ;  /* 0x0000000000017941 */ /* 0x000fea0003800000 */
.L_x_36:
[----:B0----5:R-:W-:Y:S01]  /*2a50*/  HADD2.F32 R5, -RZ, R24.H0_H0 ;  /* 0x20000018ff057230 */ /* 0x021fe20000004100 */
[----:B------:R-:W-:Y:S01]  /*2a60*/  ISETP.GT.AND P1, PT, R4, 0x8, PT ;  /* 0x000000080400780c */ /* 0x000fe20003f24270 */
[----:B------:R-:W-:Y:S03]  /*2a70*/  BSSY B1, `(.L_x_38) ;  /* 0x0000008000017945 */ /* 0x000fe60003800000 */
[----:B------:R-:W-:Y:S01]  /*2a80*/  FMUL R14, R5, R90 ;  /* 0x0000005a050e7220 */ /* 0x000fe20000400000 */
[----:B------:R-:W-:-:S03]  /*2a90*/  ISETP.GT.AND P2, PT, R3, RZ, P1 ;  /* 0x000000ff0300720c */ /* 0x000fc60000f44270 */
[----:B------:R-:W-:-:S05]  /*2aa0*/  FFMA R14, R27, R23, R14 ;  /* 0x000000171b0e7223 */ /* 0x000fca000000000e */
[----:B------:R-:W-:-:S05]  /*2ab0*/  F2FP.F16.F32.PACK_AB R14, RZ, R14 ;  /* 0x0000000eff0e723e */ /* 0x000fca00000000ff */
[----:B------:R0:W-:Y:S01]  /*2ac0*/  @P0 STG.E.U16 desc[UR36][R12.64+0x2], R14 ;  /* 0x0000020e0c000986 */ /* 0x0001e2000c101524 */
[----:B------:R-:W-:Y:S05]  /*2ad0*/  @!P2 BRA `(.L_x_39) ;  /* 0x000000000004a947 */ /* 0x000fea0003800000 */
[----:B------:R3:W5:Y:S02]  /*2ae0*/  LDG.E.LTC128B.U16 R24, desc[UR36][R6.64+0x10] ;  /* 0x0000102406187981 */ /* 0x000764000c1e1520 */
.L_x_39:
[----:B------:R-:W-:Y:S05]  /*2af0*/  BSYNC B1 ;  /* 0x0000000000017941 */ /* 0x000fea0003800000 */
.L_x_38:
[----:B-----5:R-:W-:Y:S01]  /*2b00*/  HADD2.F32 R5, -RZ, R24.H0_H0 ;  /* 0x20000018ff057230 */ /* 0x020fe20000004100 */
        /* <DEDUP_REMOVED lines=9> */
.L_x_41:
[----:B------:R-:W-:Y:S05]  /*2ba0*/  BSYNC B1 ;  /* 0x0000000000017941 */ /* 0x000fea0003800000 */
.L_x_40:
[----:B----45:R-:W-:Y:S01]  /*2bb0*/  HADD2.F32 R5, -RZ, R24.H0_H0 ;  /* 0x20000018ff057230 */ /* 0x030fe20000004100 */
[----:B------:R-:W-:Y:S01]  /*2bc0*/  ISETP.GT.AND P1, PT, R3, 0x8, P1 ;  /* 0x000000080300780c */ /* 0x000fe20000f24270 */
[----:B------:R-:W-:Y:S03]  /*2bd0*/  BSSY B1, `(.L_x_42) ;  /* 0x0000007000017945 */ /* 0x000fe60003800000 */
[----:B0-----:R-:W-:-:S04]  /*2be0*/  FMUL R14, R5, R90 ;  /* 0x0000005a050e7220 */ /* 0x001fc80000400000 */
[----:B------:R-:W-:-:S05]  /*2bf0*/  FFMA R14, R29, R23, R14 ;  /* 0x000000171d0e7223 */ /* 0x000fca000000000e */
[----:B------:R-:W-:-:S05]  /*2c00*/  F2FP.F16.F32.PACK_AB R14, RZ, R14 ;  /* 0x0000000eff0e723e */ /* 0x000fca00000000ff */
[----:B------:R0:W-:Y:S01]  /*2c10*/  @P3 STG.E.U16 desc[UR36][R10.64+0x12], R14 ;  /* 0x0000120e0a003986 */ /* 0x0001e2000c101524 */
[----:B------:R-:W-:Y:S05]  /*2c20*/  @!P1 BRA `(.L_x_43) ;  /* 0x0000000000049947 */ /* 0x000fea0003800000 */
[----:B------:R4:W5:Y:S02]  /*2c30*/  LDG.E.LTC128B.U16 R24, desc[UR36][R8.64+0x10] ;  /* 0x0000102408187981 */ /* 0x000964000c1e1520 */
.L_x_43:
[----:B------:R-:W-:Y:S05]  /*2c40*/  BSYNC B1 ;  /* 0x0000000000017941 */ /* 0x000fea0003800000 */
.L_x_42:
[----:B-----5:R-:W-:Y:S01]  /*2c50*/  HADD2.F32 R5, -RZ, R24.H0_H0 ;  /* 0x20000018ff057230 */ /* 0x020fe20000004100 */
[----:B------:R-:W-:Y:S01]  /*2c60*/  ISETP.GT.AND P0, PT, R3, 0x8, P0 ;  /* 0x000000080300780c */ /* 0x000fe20000704270 */
[----:B------:R-:W-:Y:S03]  /*2c70*/  BSSY B1, `(.L_x_44) ;  /* 0x0000007000017945 */ /* 0x000fe60003800000 */
[----:B------:R-:W-:-:S04]  /*2c80*/  FMUL R5, R5, R90 ;  /* 0x0000005a05057220 */ /* 0x000fc80000400000 */
[----:B------:R-:W-:-:S05]  /*2c90*/  FFMA R5, R30, R23, R5 ;  /* 0x000000171e057223 */ /* 0x000fca0000000005 */
[----:B------:R-:W-:-:S05]  /*2ca0*/  F2FP.F16.F32.PACK_AB R5, RZ, R5 ;  /* 0x00000005ff05723e */ /* 0x000fca00000000ff */
[----:B------:R0:W-:Y:S01]  /*2cb0*/  @P1 STG.E.U16 desc[UR36][R12.64+0x10], R5 ;  /* 0x000010050c001986 */ /* 0x0001e2000c101524 */
[----:B------:R-:W-:Y:S05]  /*2cc0*/  @!P0 BRA `(.L_x_45) ;  /* 0x0000000000048947 */ /* 0x000fea0003800000 */
[----:B------:R0:W5:Y:S02]  /*2cd0*/  LDG.E.LTC128B.U16 R24, desc[UR36][R8.64+0x12] ;  /* 0x0000122408187981 */ /* 0x000164000c1e1520 */
.L_x_45:
[----:B------:R-:W-:Y:S05]  /*2ce0*/  BSYNC B1 ;  /* 0x0000000000017941 */ /* 0x000fea0003800000 */
.L_x_44:
        /* <DEDUP_REMOVED lines=10> */
.L_x_47:
[----:B------:R-:W-:Y:S05]  /*2d90*/  BSYNC B1 ;  /* 0x0000000000017941 */ /* 0x000fea0003800000 */
.L_x_46:
        /* <DEDUP_REMOVED lines=10> */
.L_x_49:
[----:B------:R-:W-:Y:S05]  /*2e40*/  BSYNC B1 ;  /* 0x0000000000017941 */ /* 0x000fea0003800000 */
.L_x_48:
[----:B0----5:R-:W-:Y:S01]  /*2e50*/  HADD2.F32 R5, -RZ, R24.H0_H0 ;  /* 0x20000018ff057230 */ /* 0x021fe20000004100 */
        /* <DEDUP_REMOVED lines=8> */
.L_x_51:
[----:B------:R-:W-:Y:S05]  /*2ee0*/  BSYNC B1 ;  /* 0x0000000000017941 */ /* 0x000fea0003800000 */
.L_x_50:
        /* <DEDUP_REMOVED lines=9> */
.L_x_53:
[----:B------:R-:W-:Y:S05]  /*2f80*/  BSYNC B1 ;  /* 0x0000000000017941 */ /* 0x000fea0003800000 */
.L_x_52:
        /* <DEDUP_REMOVED lines=10> */
.L_x_55:
[----:B------:R-:W-:Y:S05]  /*3030*/  BSYNC B1 ;  /* 0x0000000000017941 */ /* 0x000fea0003800000 */
.L_x_54:
        /* <DEDUP_REMOVED lines=10> */
.L_x_57:
[----:B------:R-:W-:Y:S05]  /*30e0*/  BSYNC B1 ;  /* 0x0000000000017941 */ /* 0x000fea0003800000 */
.L_x_56:
        /* <DEDUP_REMOVED lines=9> */
.L_x_59:
[----:B------:R-:W-:Y:S05]  /*3180*/  BSYNC B1 ;  /* 0x0000000000017941 */ /* 0x000fea0003800000 */
.L_x_58:
        /* <DEDUP_REMOVED lines=9> */
.L_x_61:
[----:B------:R-:W-:Y:S05]  /*3220*/  BSYNC B1 ;  /* 0x0000000000017941 */ /* 0x000fea0003800000 */
.L_x_60:
        /* <DEDUP_REMOVED lines=10> */
.L_x_63:
[----:B------:R-:W-:Y:S05]  /*32d0*/  BSYNC B1 ;  /* 0x0000000000017941 */ /* 0x000fea0003800000 */
.L_x_62:
        /* <DEDUP_REMOVED lines=10> */
.L_x_65:
[----:B------:R-:W-:Y:S05]  /*3380*/  BSYNC B1 ;  /* 0x0000000000017941 */ /* 0x000fea0003800000 */
.L_x_64:
        /* <DEDUP_REMOVED lines=9> */
.L_x_67:
[----:B------:R-:W-:Y:S05]  /*3420*/  BSYNC B1 ;  /* 0x0000000000017941 */ /* 0x000fea0003800000 */
.L_x_66:
        /* <DEDUP_REMOVED lines=9> */
.L_x_69:
[----:B------:R-:W-:Y:S05]  /*34c0*/  BSYNC B1 ;  /* 0x0000000000017941 */ /* 0x000fea0003800000 */
.L_x_68:
        /* <DEDUP_REMOVED lines=10> */
.L_x_71:
[----:B------:R-:W-:Y:S05]  /*3570*/  BSYNC B1 ;  /* 0x0000000000017941 */ /* 0x000fea0003800000 */
.L_x_70:
        /* <DEDUP_REMOVED lines=10> */
.L_x_73:
[----:B------:R-:W-:Y:S05]  /*3620*/  BSYNC B1 ;  /* 0x0000000000017941 */ /* 0x000fea0003800000 */
.L_x_72:
        /* <DEDUP_REMOVED lines=9> */
.L_x_75:
[----:B------:R-:W-:Y:S05]  /*36c0*/  BSYNC B1 ;  /* 0x0000000000017941 */ /* 0x000fea0003800000 */
.L_x_74:
        /* <DEDUP_REMOVED lines=9> */
.L_x_77:
[----:B------:R-:W-:Y:S05]  /*3760*/  BSYNC B1 ;  /* 0x0000000000017941 */ /* 0x000fea0003800000 */
.L_x_76:
        /* <DEDUP_REMOVED lines=10> */
.L_x_79:
[----:B------:R-:W-:Y:S05]  /*3810*/  BSYNC B1 ;  /* 0x0000000000017941 */ /* 0x000fea0003800000 */
.L_x_78:
        /* <DEDUP_REMOVED lines=10> */
.L_x_81:
[----:B------:R-:W-:Y:S05]  /*38c0*/  BSYNC B1 ;  /* 0x0000000000017941 */ /* 0x000fea0003800000 */
.L_x_80:
        /* <DEDUP_REMOVED lines=9> */
.L_x_83:
[----:B------:R-:W-:Y:S05]  /*3960*/  BSYNC B1 ;  /* 0x0000000000017941 */ /* 0x000fea0003800000 */
.L_x_82:
        /* <DEDUP_REMOVED lines=9> */
.L_x_85:
[----:B------:R-:W-:Y:S05]  /*3a00*/  BSYNC B1 ;  /* 0x0000000000017941 */ /* 0x000fea0003800000 */
.L_x_84:
        /* <DEDUP_REMOVED lines=10> */
.L_x_87:
[----:B------:R-:W-:Y:S05]  /*3ab0*/  BSYNC B1 ;  /* 0x0000000000017941 */ /* 0x000fea0003800000 */
.L_x_86:
        /* <DEDUP_REMOVED lines=10> */
.L_x_89:
[----:B------:R-:W-:Y:S05]  /*3b60*/  BSYNC B1 ;  /* 0x0000000000017941 */ /* 0x000fea0003800000 */
.L_x_88:
        /* <DEDUP_REMOVED lines=9> */
.L_x_91:
[----:B------:R-:W-:Y:S05]  /*3c00*/  BSYNC B1 ;  /* 0x0000000000017941 */ /* 0x000fea0003800000 */
.L_x_90:
        /* <DEDUP_REMOVED lines=9> */
.L_x_93:
[----:B------:R-:W-:Y:S05]  /*3ca0*/  BSYNC B1 ;  /* 0x0000000000017941 */ /* 0x000fea0003800000 */
.L_x_92:
        /* <DEDUP_REMOVED lines=10> */
.L_x_95:
[----:B------:R-:W-:Y:S05]  /*3d50*/  BSYNC B1 ;  /* 0x0000000000017941 */ /* 0x000fea0003800000 */
.L_x_94:
        /* <DEDUP_REMOVED lines=10> */
.L_x_97:
[----:B------:R-:W-:Y:S05]  /*3e00*/  BSYNC B1 ;  /* 0x0000000000017941 */ /* 0x000fea0003800000 */
.L_x_96:
        /* <DEDUP_REMOVED lines=9> */
.L_x_99:
[----:B------:R-:W-:Y:S05]  /*3ea0*/  BSYNC B1 ;  /* 0x0000000000017941 */ /* 0x000fea0003800000 */
.L_x_98:
        /* <DEDUP_REMOVED lines=9> */
.L_x_101:
[----:B------:R-:W-:Y:S05]  /*3f40*/  BSYNC B1 ;  /* 0x0000000000017941 */ /* 0x000fea0003800000 */
.L_x_100:
        /* <DEDUP_REMOVED lines=10> */
.L_x_103:
[----:B------:R-:W-:Y:S05]  /*3ff0*/  BSYNC B1 ;  /* 0x0000000000017941 */ /* 0x000fea0003800000 */
.L_x_102:
        /* <DEDUP_REMOVED lines=10> */
.L_x_105:
[----:B------:R-:W-:Y:S05]  /*40a0*/  BSYNC B1 ;  /* 0x0000000000017941 */ /* 0x000fea0003800000 */
.L_x_104:
        /* <DEDUP_REMOVED lines=9> */
.L_x_107:
[----:B------:R-:W-:Y:S05]  /*4140*/  BSYNC B1 ;  /* 0x0000000000017941 */ /* 0x000fea0003800000 */
.L_x_106:
        /* <DEDUP_REMOVED lines=9> */
.L_x_109:
[----:B------:R-:W-:Y:S05]  /*41e0*/  BSYNC B1 ;  /* 0x0000000000017941 */ /* 0x000fea0003800000 */
.L_x_108:
        /* <DEDUP_REMOVED lines=10> */
.L_x_111:
[----:B------:R-:W-:Y:S05]  /*4290*/  BSYNC B1 ;  /* 0x0000000000017941 */ /* 0x000fea0003800000 */
.L_x_110:
        /* <DEDUP_REMOVED lines=10> */
.L_x_113:
[----:B------:R-:W-:Y:S05]  /*4340*/  BSYNC B1 ;  /* 0x0000000000017941 */ /* 0x000fea0003800000 */
.L_x_112:
        /* <DEDUP_REMOVED lines=9> */
.L_x_115:
[----:B------:R-:W-:Y:S05]  /*43e0*/  BSYNC B1 ;  /* 0x0000000000017941 */ /* 0x000fea0003800000 */
.L_x_114:
        /* <DEDUP_REMOVED lines=9> */
.L_x_117:
[----:B------:R-:W-:Y:S05]  /*4480*/  BSYNC B1 ;  /* 0x0000000000017941 */ /* 0x000fea0003800000 */
.L_x_116:
        /* <DEDUP_REMOVED lines=10> */
.L_x_119:
[----:B------:R-:W-:Y:S05]  /*4530*/  BSYNC B1 ;  /* 0x0000000000017941 */ /* 0x000fea0003800000 */
.L_x_118:
        /* <DEDUP_REMOVED lines=10> */
.L_x_121:
[----:B------:R-:W-:Y:S05]  /*45e0*/  BSYNC B1 ;  /* 0x0000000000017941 */ /* 0x000fea0003800000 */
.L_x_120:
        /* <DEDUP_REMOVED lines=9> */
.L_x_123:
[----:B------:R-:W-:Y:S05]  /*4680*/  BSYNC B1 ;  /* 0x0000000000017941 */ /* 0x000fea0003800000 */
.L_x_122:
        /* <DEDUP_REMOVED lines=9> */
.L_x_125:
[----:B------:R-:W-:Y:S05]  /*4720*/  BSYNC B1 ;  /* 0x0000000000017941 */ /* 0x000fea0003800000 */
.L_x_124:
        /* <DEDUP_REMOVED lines=10> */
.L_x_127:
[----:B------:R-:W-:Y:S05]  /*47d0*/  BSYNC B1 ;  /* 0x0000000000017941 */ /* 0x000fea0003800000 */
.L_x_126:
        /* <DEDUP_REMOVED lines=10> */
.L_x_129:
[----:B------:R-:W-:Y:S05]  /*4880*/  BSYNC B1 ;  /* 0x0000000000017941 */ /* 0x000fea0003800000 */
.L_x_128:
        /* <DEDUP_REMOVED lines=9> */
.L_x_131:
[----:B------:R-:W-:Y:S05]  /*4920*/  BSYNC B1 ;  /* 0x0000000000017941 */ /* 0x000fea0003800000 */
.L_x_130:
        /* <DEDUP_REMOVED lines=9> */
.L_x_133:
[----:B------:R-:W-:Y:S05]  /*49c0*/  BSYNC B1 ;  /* 0x0000000000017941 */ /* 0x000fea0003800000 */
.L_x_132:
        /* <DEDUP_REMOVED lines=10> */
.L_x_135:
[----:B------:R-:W-:Y:S05]  /*4a70*/  BSYNC B1 ;  /* 0x0000000000017941 */ /* 0x000fea0003800000 */
.L_x_134:
        /* <DEDUP_REMOVED lines=10> */
.L_x_137:
[----:B------:R-:W-:Y:S05]  /*4b20*/  BSYNC B1 ;  /* 0x0000000000017941 */ /* 0x000fea0003800000 */
.L_x_136:
        /* <DEDUP_REMOVED lines=9> */
.L_x_139:
[----:B------:R-:W-:Y:S05]  /*4bc0*/  BSYNC B1 ;  /* 0x0000000000017941 */ /* 0x000fea0003800000 */
.L_x_138:
        /* <DEDUP_REMOVED lines=9> */
.L_x_141:
[----:B------:R-:W-:Y:S05]  /*4c60*/  BSYNC B1 ;  /* 0x0000000000017941 */ /* 0x000fea0003800000 */
.L_x_140:
        /* <DEDUP_REMOVED lines=10> */
.L_x_143:
[----:B------:R-:W-:Y:S05]  /*4d10*/  BSYNC B1 ;  /* 0x0000000000017941 */ /* 0x000fea0003800000 */
.L_x_142:
        /* <DEDUP_REMOVED lines=10> */
.L_x_145:
[----:B------:R-:W-:Y:S05]  /*4dc0*/  BSYNC B1 ;  /* 0x0000000000017941 */ /* 0x000fea0003800000 */
.L_x_144:
        /* <DEDUP_REMOVED lines=9> */
.L_x_147:
[----:B------:R-:W-:Y:S05]  /*4e60*/  BSYNC B1 ;  /* 0x0000000000017941 */ /* 0x000fea0003800000 */
.L_x_146:
        /* <DEDUP_REMOVED lines=9> */
.L_x_149:
[----:B------:R-:W-:Y:S05]  /*4f00*/  BSYNC B1 ;  /* 0x0000000000017941 */ /* 0x000fea0003800000 */
.L_x_148:
        /* <DEDUP_REMOVED lines=10> */
.L_x_151:
[----:B------:R-:W-:Y:S05]  /*4fb0*/  BSYNC B1 ;  /* 0x0000000000017941 */ /* 0x000fea0003800000 */
.L_x_150:
[----:B-----5:R-:W-:Y:S01]  /*4fc0*/  HADD2.F32 R5, -RZ, R24.H0_H0 ;  /* 0x20000018ff057230 */ /* 0x020fe20000004100 */
[----:B------:R-:W-:Y:S01]  /*4fd0*/  ISETP.GT.AND P0, PT, R4, 0x79, PT ;  /* 0x000000790400780c */ /* 0x000fe20003f04270 */
[----:B------:R-:W-:Y:S01]  /*4fe0*/  @P2 IMAD.MOV.U32 R4, RZ, RZ, R10 ;  /* 0x000000ffff042224 */ /* 0x000fe200078e000a */
[----:B------:R-:W-:Y:S02]  /*4ff0*/  BSSY B1, `(.L_x_152) ;  /* 0x000000a000017945 */ /* 0x000fe40003800000 */
[----:B------:R-:W-:Y:S01]  /*5000*/  FMUL R5, R5, R90 ;  /* 0x0000005a05057220 */ /* 0x000fe20000400000 */
[----:B------:R-:W-:-:S03]  /*5010*/  ISETP.GT.AND P3, PT, R3, RZ, P0 ;  /* 0x000000ff0300720c */ /* 0x000fc60000764270 */
[----:B------:R-:W-:-:S05]  /*5020*/  FFMA R5, R84, R23, R5 ;  /* 0x0000001754057223 */ /* 0x000fca0000000005 */
[----:B------:R-:W-:-:S04]  /*5030*/  F2FP.F16.F32.PACK_AB R5, RZ, R5 ;  /* 0x00000005ff05723e */ /* 0x000fc800000000ff */
[----:B0-----:R-:W-:Y:S01]  /*5040*/  PRMT R14, R5, 0x7610, R14 ;  /* 0x00007610050e7816 */ /* 0x001fe2000000000e */
[----:B------:R-:W-:-:S05]  /*5050*/  @P2 IMAD.MOV.U32 R5, RZ, RZ, R11 ;  /* 0x000000ffff052224 */ /* 0x000fca00078e000b */
[----:B------:R0:W-:Y:S01]  /*5060*/  @P2 STG.E.U16 desc[UR36][R4.64+0xf0], R14 ;  /* 0x0000f00e04002986 */ /* 0x0001e2000c101524 */
[----:B------:R-:W-:Y:S05]  /*5070*/  @!P3 BRA `(.L_x_153) ;  /* 0x000000000004b947 */ /* 0x000fea0003800000 */
[----:B------:R0:W5:Y:S02]  /*5080*/  LDG.E.LTC128B.U16 R24, desc[UR36][R6.64+0xf2] ;  /* 0x0000f22406187981 */ /* 0x000164000c1e1520 */
.L_x_153:
[----:B------:R-:W-:Y:S05]  /*5090*/  BSYNC B1 ;  /* 0x0000000000017941 */ /* 0x000fea0003800000 */
.L_x_152:
        /* <DEDUP_REMOVED lines=9> */
.L_x_155:
[----:B------:R-:W-:Y:S05]  /*5130*/  BSYNC B1 ;  /* 0x0000000000017941 */ /* 0x000fea0003800000 */
.L_x_154:
[----:B-----5:R-:W-:Y:S01]  /*5140*/  HADD2.F32 R5, -RZ, R24.H0_H0 ;  /* 0x20000018ff057230 */ /* 0x020fe20000004100 */
[----:B------:R-:W-:Y:S01]  /*5150*/  ISETP.GT.AND P0, PT, R3, 0x8, P0 ;  /* 0x000000080300780c */ /* 0x000fe20000704270 */
[----:B0-----:R-:W-:Y:S01]  /*5160*/  @P1 IMAD.MOV.U32 R4, RZ, RZ, R12 ;  /* 0x000000ffff041224 */ /* 0x001fe200078e000c */
[----:B------:R-:W-:Y:S02]  /*5170*/  BSSY B1, `(.L_x_156) ;  /* 0x0000009000017945 */ /* 0x000fe40003800000 */
[----:B------:R-:W-:-:S04]  /*5180*/  FMUL R5, R5, R90 ;  /* 0x0000005a05057220 */ /* 0x000fc80000400000 */
[----:B------:R-:W-:-:S05]  /*5190*/  FFMA R5, R86, R23, R5 ;  /* 0x0000001756057223 */ /* 0x000fca0000000005 */
[----:B------:R-:W-:-:S04]  /*51a0*/  F2FP.F16.F32.PACK_AB R5, RZ, R5 ;  /* 0x00000005ff05723e */ /* 0x000fc800000000ff */
[----:B-1-3--:R-:W-:Y:S01]  /*51b0*/  PRMT R6, R5, 0x7610, R6 ;  /* 0x0000761005067816 */ /* 0x00afe20000000006 */
[----:B------:R-:W-:-:S05]  /*51c0*/  @P1 IMAD.MOV.U32 R5, RZ, RZ, R13 ;  /* 0x000000ffff051224 */ /* 0x000fca00078e000d */
[----:B------:R0:W-:Y:S01]  /*51d0*/  @P1 STG.E.U16 desc[UR36][R4.64+0xf0], R6 ;  /* 0x0000f00604001986 */ /* 0x0001e2000c101524 */
[----:B------:R-:W-:Y:S05]  /*51e0*/  @!P0 BRA `(.L_x_157) ;  /* 0x0000000000048947 */ /* 0x000fea0003800000 */
[----:B------:R1:W5:Y:S02]  /*51f0*/  LDG.E.LTC128B.U16 R24, desc[UR36][R8.64+0xf2] ;  /* 0x0000f22408187981 */ /* 0x000364000c1e1520 */
.L_x_157:
[----:B------:R-:W-:Y:S05]  /*5200*/  BSYNC B1 ;  /* 0x0000000000017941 */ /* 0x000fea0003800000 */
.L_x_156:
[----:B------:R-:W-:Y:S05]  /*5210*/  @!P0 BRA `(.L_x_158) ;  /* 0x0000001000e88947 */ /* 0x000fea0003800000 */
[----:B-----5:R-:W-:-:S05]  /*5220*/  HADD2.F32 R3, -RZ, R24.H0_H0 ;  /* 0x20000018ff037230 */ /* 0x020fca0000004100 */
[----:B0-----:R-:W-:-:S04]  /*5230*/  FMUL R4, R3, R90 ;  /* 0x0000005a03047220 */ /* 0x001fc80000400000 */
[----:B------:R-:W-:-:S05]  /*5240*/  FFMA R4, R87, R23, R4 ;  /* 0x0000001757047223 */ /* 0x000fca0000000004 */
[----:B------:R-:W-:-:S05]  /*5250*/  F2FP.F16.F32.PACK_AB R4, RZ, R4 ;  /* 0x00000004ff04723e */ /* 0x000fca00000000ff */
[----:B------:R3:W-:Y:S01]  /*5260*/  STG.E.U16 desc[UR36][R12.64+0xf2], R4 ;  /* 0x0000f2040c007986 */ /* 0x0007e2000c101524 */
[----:B------:R-:W-:Y:S05]  /*5270*/  BRA `(.L_x_158) ;  /* 0x0000001000d07947 */ /* 0x000fea0003800000 */
.L_x_33:
[----:B------:R-:W-:Y:S01]  /*5280*/  ISETP.GT.AND P3, PT, R4, 0x1, PT ;  /* 0x000000010400780c */ /* 0x000fe20003f64270 */
[----:B------:R-:W-:Y:S01]  /*5290*/  ULDC.64 UR4, c[0x0][0x5c0] ;  /* 0x0001700000047ab9 */ /* 0x000fe20000000a00 */
[-C--:B------:R-:W-:Y:S01]  /*52a0*/  FMUL R24, R24, R23.reuse ;  /* 0x0000001718187220 */ /* 0x080fe20000400000 */
[----:B------:R-:W-:Y:S01]  /*52b0*/  LEA R6, P4, R106, UR4, 0x1 ;  /* 0x000000046a067c11 */ /* 0x000fe2000f8808ff */
[-C--:B------:R-:W-:Y:S01]  /*52c0*/  FMUL R25, R25, R23.reuse ;  /* 0x0000001719197220 */ /* 0x080fe20000400000 */
[----:B------:R-:W-:Y:S01]  /*52d0*/  ISETP.GT.AND P0, PT, R3, RZ, P3 ;  /* 0x000000ff0300720c */ /* 0x000fe20001f04270 */
[-C--:B------:R-:W-:Y:S01]  /*52e0*/  FMUL R26, R26, R23.reuse ;  /* 0x000000171a1a7220 */ /* 0x080fe20000400000 */
[----:B------:R-:W-:Y:S01]  /*52f0*/  F2FP.F16.F32.PACK_AB R24, RZ, R24 ;  /* 0x00000018ff18723e */ /* 0x000fe200000000ff */
[-C--:B------:R-:W-:Y:S01]  /*5300*/  FMUL R27, R27, R23.reuse ;  /* 0x000000171b1b7220 */ /* 0x080fe20000400000 */
[----:B------:R-:W-:Y:S01]  /*5310*/  LEA.HI.X R7, R106, UR5, R103, 0x1, P4 ;  /* 0x000000056a077c11 */ /* 0x000fe2000a0f0c67 */
[----:B------:R-:W-:Y:S01]  /*5320*/  FMUL R28, R28, R23 ;  /* 0x000000171c1c7220 */ /* 0x000fe20000400000 */
[----:B------:R-:W-:Y:S01]  /*5330*/  F2FP.F16.F32.PACK_AB R25, RZ, R25 ;  /* 0x00000019ff19723e */ /* 0x000fe200000000ff */
[-C--:B------:R-:W-:Y:S01]  /*5340*/  FMUL R29, R29, R23.reuse ;  /* 0x000000171d1d7220 */ /* 0x080fe20000400000 */
[----:B------:R-:W-:Y:S01]  /*5350*/  ISETP.GT.AND P2, PT, R3, 0x8, P2 ;  /* 0x000000080300780c */ /* 0x000fe20001744270 */
[----:B------:R-:W-:Y:S01]  /*5360*/  @P1 STG.E.U16 desc[UR36][R6.64], R24 ;  /* 0x0000001806001986 */ /* 0x000fe2000c101524 */
[----:B------:R-:W-:Y:S01]  /*5370*/  ISETP.GT.AND P1, PT, R4, 0x8, PT ;  /* 0x000000080400780c */ /* 0x000fe20003f24270 */
[-C--:B------:R-:W-:Y:S01]  /*5380*/  FMUL R30, R30, R23.reuse ;  /* 0x000000171e1e7220 */ /* 0x080fe20000400000 */
[C---:B------:R-:W-:Y:S01]  /*5390*/  SHF.L.U64.HI R5, R91.reuse, 0x1, R92 ;  /* 0x000000015b057819 */ /* 0x040fe2000001025c */
[----:B------:R-:W-:Y:S01]  /*53a0*/  @P0 STG.E.U16 desc[UR36][R6.64+0x2], R25 ;  /* 0x0000021906000986 */ /* 0x000fe2000c101524 */
[----:B------:R-:W-:Y:S01]  /*53b0*/  LEA R8, P5, R91, R6, 0x1 ;  /* 0x000000065b087211 */ /* 0x000fe200078a08ff */
[-C--:B------:R-:W-:Y:S01]  /*53c0*/  FMUL R31, R31, R23.reuse ;  /* 0x000000171f1f7220 */ /* 0x080fe20000400000 */
[----:B------:R-:W-:Y:S01]  /*53d0*/  ISETP.GT.AND P3, PT, R3, 0x8, P3 ;  /* 0x000000080300780c */ /* 0x000fe20001f64270 */
[-C--:B------:R-:W-:Y:S01]  /*53e0*/  FMUL R32, R32, R23.reuse ;  /* 0x0000001720207220 */ /* 0x080fe20000400000 */
[----:B------:R-:W-:Y:S01]  /*53f0*/  ISETP.GT.AND P0, PT, R4, 0x9, PT ;  /* 0x000000090400780c */ /* 0x000fe20003f04270 */
[----:B------:R-:W-:Y:S01]  /*5400*/  IMAD.X R9, R5, 0x1, R7, P5 ;  /* 0x0000000105097824 */ /* 0x000fe200028e0607 */
[----:B------:R-:W-:Y:S01]  /*5410*/  ISETP.GT.AND P4, PT, R3, RZ, P1 ;  /* 0x000000ff0300720c */ /* 0x000fe20000f84270 */
[-C--:B------:R-:W-:Y:S01]  /*5420*/  FMUL R33, R33, R23.reuse ;  /* 0x0000001721217220 */ /* 0x080fe20000400000 */
[----:B------:R-:W-:Y:S01]  /*5430*/  F2FP.F16.F32.PACK_AB R26, RZ, R26 ;  /* 0x0000001aff1a723e */ /* 0x000fe200000000ff */
[-C--:B------:R-:W-:Y:S01]  /*5440*/  FMUL R34, R34, R23.reuse ;  /* 0x0000001722227220 */ /* 0x080fe20000400000 */
[----:B------:R-:W-:Y:S01]  /*5450*/  ISETP.GT.AND P5, PT, R3, RZ, P0 ;  /* 0x000000ff0300720c */ /* 0x000fe200007a4270 */
[----:B------:R-:W-:Y:S01]  /*5460*/  FMUL R35, R35, R23 ;  /* 0x0000001723237220 */ /* 0x000fe20000400000 */
[----:B------:R-:W-:Y:S01]  /*5470*/  F2FP.F16.F32.PACK_AB R27, RZ, R27 ;  /* 0x0000001bff1b723e */ /* 0x000fe200000000ff */
[----:B------:R-:W-:Y:S01]  /*5480*/  @P2 STG.E.U16 desc[UR36][R8.64], R26 ;  /* 0x0000001a08002986 */ /* 0x000fe2000c101524 */
[----:B------:R-:W-:Y:S01]  /*5490*/  F2FP.F16.F32.PACK_AB R28, RZ, R28 ;  /* 0x0000001cff1c723e */ /* 0x000fe200000000ff */
[-C--:B------:R-:W-:Y:S01]  /*54a0*/  FMUL R36, R36, R23.reuse ;  /* 0x0000001724247220 */ /* 0x080fe20000400000 */
[----:B------:R-:W-:Y:S01]  /*54b0*/  ISETP.GT.AND P2, PT, R3, 0x8, P1 ;  /* 0x000000080300780c */ /* 0x000fe20000f44270 */
[----:B------:R-:W-:Y:S01]  /*54c0*/  @P3 STG.E.U16 desc[UR36][R8.64+0x2], R27 ;  /* 0x0000021b08003986 */ /* 0x000fe2000c101524 */
[----:B------:R-:W-:Y:S01]  /*54d0*/  ISETP.GT.AND P1, PT, R4, 0x10, PT ;  /* 0x000000100400780c */ /* 0x000fe20003f24270 */
[----:B------:R-:W-:Y:S01]  /*54e0*/  FMUL R37, R37, R23 ;  /* 0x0000001725257220 */ /* 0x000fe20000400000 */
[----:B------:R-:W-:Y:S01]  /*54f0*/  F2FP.F16.F32.PACK_AB R29, RZ, R29 ;  /* 0x0000001dff1d723e */ /* 0x000fe200000000ff */
[----:B------:R-:W-:Y:S01]  /*5500*/  @P4 STG.E.U16 desc[UR36][R6.64+0x10], R28 ;  /* 0x0000101c06004986 */ /* 0x000fe2000c101524 */
[C---:B------:R-:W-:Y:S01]  /*5510*/  ISETP.GT.AND P3, PT, R3.reuse, 0x8, P0 ;  /* 0x000000080300780c */ /* 0x040fe20000764270 */
[-C--:B------:R-:W-:Y:S01]  /*5520*/  FMUL R38, R38, R23.reuse ;  /* 0x0000001726267220 */ /* 0x080fe20000400000 */
[----:B------:R-:W-:Y:S01]  /*5530*/  ISETP.GT.AND P0, PT, R4, 0x11, PT ;  /* 0x000000110400780c */ /* 0x000fe20003f04270 */
[----:B------:R-:W-:Y:S01]  /*5540*/  @P5 STG.E.U16 desc[UR36][R6.64+0x12], R29 ;  /* 0x0000121d06005986 */ /* 0x000fe2000c101524 */
        /* <DEDUP_REMOVED lines=161> */
[----:B------:R-:W-:Y:S01]  /*5f60*/  FMUL R87, R87, R23 ;  /* 0x0000001757577220 */ /* 0x000fe20000400000 */
[----:B------:R-:W-:-:S02]  /*5f70*/  F2FP.F16.F32.PACK_AB R62, RZ, R62 ;  /* 0x0000003eff3e723e */ /* 0x000fc400000000ff */
[C---:B------:R-:W-:Y:S02]  /*5f80*/  ISETP.GT.AND P5, PT, R3.reuse, RZ, P0 ;  /* 0x000000ff0300720c */ /* 0x040fe400007a4270 */
[----:B------:R-:W-:Y:S01]  /*5f90*/  F2FP.F16.F32.PACK_AB R63, RZ, R63 ;  /* 0x0000003fff3f723e */ /* 0x000fe200000000ff */
[----:B------:R-:W-:Y:S01]  /*5fa0*/  @P2 STG.E.U16 desc[UR36][R8.64+0x90], R62 ;  /* 0x0000903e08002986 */ /* 0x000fe2000c101524 */
[----:B------:R-:W-:Y:S02]  /*5fb0*/  F2FP.F16.F32.PACK_AB R64, RZ, R64 ;  /* 0x00000040ff40723e */ /* 0x000fe400000000ff */
[C---:B------:R-:W-:Y:S01]  /*5fc0*/  ISETP.GT.AND P2, PT, R3.reuse, 0x8, P1 ;  /* 0x000000080300780c */ /* 0x040fe20000f44270 */
[----:B------:R-:W-:Y:S01]  /*5fd0*/  @P3 STG.E.U16 desc[UR36][R8.64+0x92], R63 ;  /* 0x0000923f08003986 */ /* 0x000fe2000c101524 */
[----:B------:R-:W-:Y:S02]  /*5fe0*/  ISETP.GT.AND P1, PT, R4, 0x58, PT ;  /* 0x000000580400780c */ /* 0x000fe40003f24270 */
[----:B------:R-:W-:Y:S01]  /*5ff0*/  F2FP.F16.F32.PACK_AB R65, RZ, R65 ;  /* 0x00000041ff41723e */ /* 0x000fe200000000ff */
[----:B------:R-:W-:Y:S01]  /*6000*/  @P4 STG.E.U16 desc[UR36][R6.64+0xa0], R64 ;  /* 0x0000a04006004986 */ /* 0x000fe2000c101524 */
[----:B------:R-:W-:-:S02]  /*6010*/  ISETP.GT.AND P3, PT, R3, 0x8, P0 ;  /* 0x000000080300780c */ /* 0x000fc40000764270 */
[----:B------:R-:W-:Y:S01]  /*6020*/  ISETP.GT.AND P0, PT, R4, 0x59, PT ;  /* 0x000000590400780c */ /* 0x000fe20003f04270 */
[----:B------:R-:W-:Y:S01]  /*6030*/  @P5 STG.E.U16 desc[UR36][R6.64+0xa2], R65 ;  /* 0x0000a24106005986 */ /* 0x000fe2000c101524 */
[C---:B------:R-:W-:Y:S02]  /*6040*/  ISETP.GT.AND P4, PT, R3.reuse, RZ, P1 ;  /* 0x000000ff0300720c */ /* 0x040fe40000f84270 */
[----:B------:R-:W-:Y:S02]  /*6050*/  F2FP.F16.F32.PACK_AB R66, RZ, R66 ;  /* 0x00000042ff42723e */ /* 0x000fe400000000ff */
[----:B------:R-:W-:Y:S02]  /*6060*/  ISETP.GT.AND P5, PT, R3, RZ, P0 ;  /* 0x000000ff0300720c */ /* 0x000fe400007a4270 */
[----:B------:R-:W-:Y:S01]  /*6070*/  F2FP.F16.F32.PACK_AB R67, RZ, R67 ;  /* 0x00000043ff43723e */ /* 0x000fe200000000ff */
[----:B------:R-:W-:Y:S01]  /*6080*/  @P2 STG.E.U16 desc[UR36][R8.64+0xa0], R66 ;  /* 0x0000a04208002986 */ /* 0x000fe2000c101524 */
[----:B------:R-:W-:-:S02]  /*6090*/  F2FP.F16.F32.PACK_AB R68, RZ, R68 ;  /* 0x00000044ff44723e */ /* 0x000fc400000000ff */
[C---:B------:R-:W-:Y:S01]  /*60a0*/  ISETP.GT.AND P2, PT, R3.reuse, 0x8, P1 ;  /* 0x000000080300780c */ /* 0x040fe20000f44270 */
[----:B------:R-:W-:Y:S01]  /*60b0*/  @P3 STG.E.U16 desc[UR36][R8.64+0xa2], R67 ;  /* 0x0000a24308003986 */ /* 0x000fe2000c101524 */
[C---:B------:R-:W-:Y:S02]  /*60c0*/  ISETP.GT.AND P1, PT, R4.reuse, 0x60, PT ;  /* 0x000000600400780c */ /* 0x040fe40003f24270 */
[----:B------:R-:W-:Y:S01]  /*60d0*/  F2FP.F16.F32.PACK_AB R69, RZ, R69 ;  /* 0x00000045ff45723e */ /* 0x000fe200000000ff */
[----:B------:R-:W-:Y:S01]  /*60e0*/  @P4 STG.E.U16 desc[UR36][R6.64+0xb0], R68 ;  /* 0x0000b04406004986 */ /* 0x000fe2000c101524 */
[C---:B------:R-:W-:Y:S02]  /*60f0*/  ISETP.GT.AND P3, PT, R3.reuse, 0x8, P0 ;  /* 0x000000080300780c */ /* 0x040fe40000764270 */
[----:B------:R-:W-:Y:S01]  /*6100*/  ISETP.GT.AND P0, PT, R4, 0x61, PT ;  /* 0x000000610400780c */ /* 0x000fe20003f04270 */
[----:B------:R-:W-:Y:S01]  /*6110*/  @P5 STG.E.U16 desc[UR36][R6.64+0xb2], R69 ;  /* 0x0000b24506005986 */ /* 0x000fe2000c101524 */
[----:B------:R-:W-:-:S02]  /*6120*/  ISETP.GT.AND P4, PT, R3, RZ, P1 ;  /* 0x000000ff0300720c */ /* 0x000fc40000f84270 */
[C---:B------:R-:W-:Y:S02]  /*6130*/  ISETP.GT.AND P5, PT, R3.reuse, RZ, P0 ;  /* 0x000000ff0300720c */ /* 0x040fe400007a4270 */
[----:B------:R-:W-:Y:S02]  /*6140*/  F2FP.F16.F32.PACK_AB R70, RZ, R70 ;  /* 0x00000046ff46723e */ /* 0x000fe400000000ff */
[----:B------:R-:W-:Y:S02]  /*6150*/  F2FP.F16.F32.PACK_AB R71, RZ, R71 ;  /* 0x00000047ff47723e */ /* 0x000fe400000000ff */
[----:B------:R-:W-:Y:S01]  /*6160*/  F2FP.F16.F32.PACK_AB R72, RZ, R72 ;  /* 0x00000048ff48723e */ /* 0x000fe200000000ff */
[----:B------:R-:W-:Y:S01]  /*6170*/  @P2 STG.E.U16 desc[UR36][R8.64+0xb0], R70 ;  /* 0x0000b04608002986 */ /* 0x000fe2000c101524 */
[----:B------:R-:W-:Y:S02]  /*6180*/  F2FP.F16.F32.PACK_AB R73, RZ, R73 ;  /* 0x00000049ff49723e */ /* 0x000fe400000000ff */
[C---:B------:R-:W-:Y:S01]  /*6190*/  ISETP.GT.AND P1, PT, R3.reuse, 0x8, P1 ;  /* 0x000000080300780c */ /* 0x040fe20000f24270 */
[----:B------:R-:W-:Y:S01]  /*61a0*/  @P3 STG.E.U16 desc[UR36][R8.64+0xb2], R71 ;  /* 0x0000b24708003986 */ /* 0x000fe2000c101524 */
[----:B------:R-:W-:-:S02]  /*61b0*/  ISETP.GT.AND P2, PT, R3, 0x8, P0 ;  /* 0x000000080300780c */ /* 0x000fc40000744270 */
[C---:B------:R-:W-:Y:S01]  /*61c0*/  ISETP.GT.AND P0, PT, R4.reuse, 0x69, PT ;  /* 0x000000690400780c */ /* 0x040fe20003f04270 */
[----:B------:R-:W-:Y:S01]  /*61d0*/  @P4 STG.E.U16 desc[UR36][R6.64+0xc0], R72 ;  /* 0x0000c04806004986 */ /* 0x000fe2000c101524 */
[----:B------:R-:W-:Y:S02]  /*61e0*/  ISETP.GT.AND P4, PT, R4, 0x68, PT ;  /* 0x000000680400780c */ /* 0x000fe40003f84270 */
[----:B------:R-:W-:Y:S01]  /*61f0*/  F2FP.F16.F32.PACK_AB R74, RZ, R74 ;  /* 0x0000004aff4a723e */ /* 0x000fe200000000ff */
[----:B------:R-:W-:Y:S01]  /*6200*/  @P5 STG.E.U16 desc[UR36][R6.64+0xc2], R73 ;  /* 0x0000c24906005986 */ /* 0x000fe2000c101524 */
[C---:B------:R-:W-:Y:S02]  /*6210*/  ISETP.GT.AND P5, PT, R3.reuse, RZ, P4 ;  /* 0x000000ff0300720c */ /* 0x040fe400027a4270 */
[----:B------:R-:W-:Y:S01]  /*6220*/  ISETP.GT.AND P3, PT, R3, RZ, P0 ;  /* 0x000000ff0300720c */ /* 0x000fe20000764270 */
[----:B------:R-:W-:Y:S01]  /*6230*/  @P1 STG.E.U16 desc[UR36][R8.64+0xc0], R74 ;  /* 0x0000c04a08001986 */ /* 0x000fe2000c101524 */
[----:B------:R-:W-:-:S02]  /*6240*/  F2FP.F16.F32.PACK_AB R75, RZ, R75 ;  /* 0x0000004bff4b723e */ /* 0x000fc400000000ff */
[----:B------:R-:W-:Y:S02]  /*6250*/  F2FP.F16.F32.PACK_AB R76, RZ, R76 ;  /* 0x0000004cff4c723e */ /* 0x000fe400000000ff */
[C---:B------:R-:W-:Y:S01]  /*6260*/  ISETP.GT.AND P4, PT, R3.reuse, 0x8, P4 ;  /* 0x000000080300780c */ /* 0x040fe20002784270 */
[----:B------:R-:W-:Y:S01]  /*6270*/  @P2 STG.E.U16 desc[UR36][R8.64+0xc2], R75 ;  /* 0x0000c24b08002986 */ /* 0x000fe2000c101524 */
[----:B------:R-:W-:Y:S02]  /*6280*/  F2FP.F16.F32.PACK_AB R77, RZ, R77 ;  /* 0x0000004dff4d723e */ /* 0x000fe400000000ff */
[C---:B------:R-:W-:Y:S01]  /*6290*/  ISETP.GT.AND P2, PT, R4.reuse, 0x71, PT ;  /* 0x000000710400780c */ /* 0x040fe20003f44270 */
[----:B------:R-:W-:Y:S01]  /*62a0*/  @P5 STG.E.U16 desc[UR36][R6.64+0xd0], R76 ;  /* 0x0000d04c06005986 */ /* 0x000fe2000c101524 */
[----:B------:R-:W-:Y:S02]  /*62b0*/  ISETP.GT.AND P5, PT, R3, 0x8, P0 ;  /* 0x000000080300780c */ /* 0x000fe400007a4270 */
[C---:B------:R-:W-:Y:S01]  /*62c0*/  ISETP.GT.AND P1, PT, R4.reuse, 0x78, PT ;  /* 0x000000780400780c */ /* 0x040fe20003f24270 */
[----:B------:R-:W-:Y:S01]  /*62d0*/  @P3 STG.E.U16 desc[UR36][R6.64+0xd2], R77 ;  /* 0x0000d24d06003986 */ /* 0x000fe2000c101524 */
[----:B------:R-:W-:-:S02]  /*62e0*/  ISETP.GT.AND P3, PT, R4, 0x70, PT ;  /* 0x000000700400780c */ /* 0x000fc40003f64270 */
[----:B------:R-:W-:Y:S01]  /*62f0*/  ISETP.GT.AND P0, PT, R4, 0x79, PT ;  /* 0x000000790400780c */ /* 0x000fe20003f04270 */
[----:B------:R-:W-:Y:S01]  /*6300*/  @P4 IMAD.MOV.U32 R4, RZ, RZ, R8 ;  /* 0x000000ffff044224 */ /* 0x000fe200078e0008 */
[----:B------:R-:W-:Y:S01]  /*6310*/  F2FP.F16.F32.PACK_AB R78, RZ, R78 ;  /* 0x0000004eff4e723e */ /* 0x000fe200000000ff */
[----:B------:R-:W-:Y:S01]  /*6320*/  @P4 IMAD.MOV.U32 R5, RZ, RZ, R9 ;  /* 0x000000ffff054224 */ /* 0x000fe200078e0009 */
[----:B------:R-:W-:Y:S02]  /*6330*/  F2FP.F16.F32.PACK_AB R79, RZ, R79 ;  /* 0x0000004fff4f723e */ /* 0x000fe400000000ff */
[----:B------:R-:W-:Y:S02]  /*6340*/  F2FP.F16.F32.PACK_AB R80, RZ, R80 ;  /* 0x00000050ff50723e */ /* 0x000fe400000000ff */
[----:B------:R0:W-:Y:S01]  /*6350*/  @P4 STG.E.U16 desc[UR36][R4.64+0xd0], R78 ;  /* 0x0000d04e04004986 */ /* 0x0001e2000c101524 */
[----:B------:R-:W-:Y:S02]  /*6360*/  ISETP.GT.AND P4, PT, R3, RZ, P2 ;  /* 0x000000ff0300720c */ /* 0x000fe40001784270 */
[----:B------:R-:W-:-:S02]  /*6370*/  F2FP.F16.F32.PACK_AB R81, RZ, R81 ;  /* 0x00000051ff51723e */ /* 0x000fc400000000ff */
[----:B------:R-:W-:Y:S02]  /*6380*/  ISETP.GT.AND P2, PT, R3, 0x8, P2 ;  /* 0x000000080300780c */ /* 0x000fe40001744270 */
[----:B------:R-:W-:Y:S02]  /*6390*/  F2FP.F16.F32.PACK_AB R82, RZ, R82 ;  /* 0x00000052ff52723e */ /* 0x000fe400000000ff */
[----:B------:R-:W-:Y:S02]  /*63a0*/  F2FP.F16.F32.PACK_AB R83, RZ, R83 ;  /* 0x00000053ff53723e */ /* 0x000fe400000000ff */
[----:B------:R-:W-:Y:S01]  /*63b0*/  F2FP.F16.F32.PACK_AB R84, RZ, R84 ;  /* 0x00000054ff54723e */ /* 0x000fe200000000ff */
[----:B0-----:R-:W-:Y:S01]  /*63c0*/  @P5 IMAD.MOV.U32 R4, RZ, RZ, R8 ;  /* 0x000000ffff045224 */ /* 0x001fe200078e0008 */
[----:B------:R-:W-:Y:S01]  /*63d0*/  F2FP.F16.F32.PACK_AB R85, RZ, R85 ;  /* 0x00000055ff55723e */ /* 0x000fe200000000ff */
[----:B------:R-:W-:Y:S01]  /*63e0*/  @P5 IMAD.MOV.U32 R5, RZ, RZ, R9 ;  /* 0x000000ffff055224 */ /* 0x000fe200078e0009 */
[----:B------:R-:W-:-:S02]  /*63f0*/  F2FP.F16.F32.PACK_AB R86, RZ, R86 ;  /* 0x00000056ff56723e */ /* 0x000fc400000000ff */
[----:B------:R-:W-:Y:S02]  /*6400*/  F2FP.F16.F32.PACK_AB R87, RZ, R87 ;  /* 0x00000057ff57723e */ /* 0x000fe400000000ff */
[----:B------:R0:W-:Y:S01]  /*6410*/  @P5 STG.E.U16 desc[UR36][R4.64+0xd2], R79 ;  /* 0x0000d24f04005986 */ /* 0x0001e2000c101524 */
[C---:B------:R-:W-:Y:S02]  /*6420*/  ISETP.GT.AND P5, PT, R3.reuse, RZ, P3 ;  /* 0x000000ff0300720c */ /* 0x040fe40001fa4270 */
[----:B------:R-:W-:-:S11]  /*6430*/  ISETP.GT.AND P3, PT, R3, 0x8, P3 ;  /* 0x000000080300780c */ /* 0x000fd60001f64270 */
[----:B0-----:R-:W-:Y:S02]  /*6440*/  @P5 IMAD.MOV.U32 R4, RZ, RZ, R6 ;  /* 0x000000ffff045224 */ /* 0x001fe400078e0006 */
[----:B------:R-:W-:-:S05]  /*6450*/  @P5 IMAD.MOV.U32 R5, RZ, RZ, R7 ;  /* 0x000000ffff055224 */ /* 0x000fca00078e0007 */
[----:B------:R0:W-:Y:S01]  /*6460*/  @P5 STG.E.U16 desc[UR36][R4.64+0xe0], R80 ;  /* 0x0000e05004005986 */ /* 0x0001e2000c101524 */
[C---:B------:R-:W-:Y:S02]  /*6470*/  ISETP.GT.AND P5, PT, R3.reuse, RZ, P0 ;  /* 0x000000ff0300720c */ /* 0x040fe400007a4270 */
[----:B------:R-:W-:Y:S01]  /*6480*/  ISETP.GT.AND P0, PT, R3, 0x8, P0 ;  /* 0x000000080300780c */ /* 0x000fe20000704270 */
[----:B0-----:R-:W-:Y:S02]  /*6490*/  @P4 IMAD.MOV.U32 R4, RZ, RZ, R6 ;  /* 0x000000ffff044224 */ /* 0x001fe400078e0006 */
[----:B------:R-:W-:-:S05]  /*64a0*/  @P4 IMAD.MOV.U32 R5, RZ, RZ, R7 ;  /* 0x000000ffff054224 */ /* 0x000fca00078e0007 */
[----:B------:R0:W-:Y:S01]  /*64b0*/  @P4 STG.E.U16 desc[UR36][R4.64+0xe2], R81 ;  /* 0x0000e25104004986 */ /* 0x0001e2000c101524 */
[C---:B------:R-:W-:Y:S02]  /*64c0*/  ISETP.GT.AND P4, PT, R3.reuse, RZ, P1 ;  /* 0x000000ff0300720c */ /* 0x040fe40000f84270 */
[----:B------:R-:W-:Y:S01]  /*64d0*/  ISETP.GT.AND P1, PT, R3, 0x8, P1 ;  /* 0x000000080300780c */ /* 0x000fe20000f24270 */
[----:B0-----:R-:W-:Y:S02]  /*64e0*/  @P3 IMAD.MOV.U32 R4, RZ, RZ, R8 ;  /* 0x000000ffff043224 */ /* 0x001fe400078e0008 */
[----:B------:R-:W-:-:S05]  /*64f0*/  @P3 IMAD.MOV.U32 R5, RZ, RZ, R9 ;  /* 0x000000ffff053224 */ /* 0x000fca00078e0009 */
[----:B------:R0:W-:Y:S02]  /*6500*/  @P3 STG.E.U16 desc[UR36][R4.64+0xe0], R82 ;  /* 0x0000e05204003986 */ /* 0x0001e4000c101524 */
[----:B0-----:R-:W-:Y:S02]  /*6510*/  @P2 IMAD.MOV.U32 R4, RZ, RZ, R8 ;  /* 0x000000ffff042224 */ /* 0x001fe400078e0008 */
[----:B------:R-:W-:-:S05]  /*6520*/  @P2 IMAD.MOV.U32 R5, RZ, RZ, R9 ;  /* 0x000000ffff052224 */ /* 0x000fca00078e0009 */
[----:B------:R0:W-:Y:S02]  /*6530*/  @P2 STG.E.U16 desc[UR36][R4.64+0xe2], R83 ;  /* 0x0000e25304002986 */ /* 0x0001e4000c101524 */
[----:B0-----:R-:W-:Y:S02]  /*6540*/  @P4 IMAD.MOV.U32 R4, RZ, RZ, R6 ;  /* 0x000000ffff044224 */ /* 0x001fe400078e0006 */
[----:B------:R-:W-:-:S05]  /*6550*/  @P4 IMAD.MOV.U32 R5, RZ, RZ, R7 ;  /* 0x000000ffff054224 */ /* 0x000fca00078e0007 */
[----:B------:R0:W-:Y:S04]  /*6560*/  @P4 STG.E.U16 desc[UR36][R4.64+0xf0], R84 ;  /* 0x0000f05404004986 */ /* 0x0001e8000c101524 */
[----:B------:R1:W-:Y:S01]  /*6570*/  @P5 STG.E.U16 desc[UR36][R6.64+0xf2], R85 ;  /* 0x0000f25506005986 */ /* 0x0003e2000c101524 */
[----:B0-----:R-:W-:Y:S02]  /*6580*/  @P1 IMAD.MOV.U32 R4, RZ, RZ, R8 ;  /* 0x000000ffff041224 */ /* 0x001fe400078e0008 */
[----:B------:R-:W-:-:S05]  /*6590*/  @P1 IMAD.MOV.U32 R5, RZ, RZ, R9 ;  /* 0x000000ffff051224 */ /* 0x000fca00078e0009 */
[----:B------:R1:W-:Y:S04]  /*65a0*/  @P1 STG.E.U16 desc[UR36][R4.64+0xf0], R86 ;  /* 0x0000f05604001986 */ /* 0x0003e8000c101524 */
[----:B------:R1:W-:Y:S02]  /*65b0*/  @P0 STG.E.U16 desc[UR36][R8.64+0xf2], R87 ;  /* 0x0000f25708000986 */ /* 0x0003e4000c101524 */
.L_x_158:
[----:B------:R-:W-:Y:S05]  /*65c0*/  BSYNC B0 ;  /* 0x0000000000007941 */ /* 0x000fea0003800000 */
.L_x_32:
[----:B------:R-:W-:Y:S01]  /*65d0*/  IADD3 R16, P0, R16, UR38, RZ ;  /* 0x0000002610107c10 */ /* 0x000fe2000ff1e0ff */
[----:B------:R-:W-:Y:S01]  /*65e0*/  ULDC.64 UR4, c[0x0][0x650] ;  /* 0x0001940000047ab9 */ /* 0x000fe20000000a00 */
[----:B------:R-:W-:Y:S01]  /*65f0*/  PRMT R3, RZ, 0x7610, R3 ;  /* 0x00007610ff037816 */ /* 0x000fe20000000003 */
[----:B------:R-:W-:Y:S01]  /*6600*/  IMAD.MOV.U32 R100, RZ, RZ, -0x1 ;  /* 0xffffffffff647424 */ /* 0x000fe200078e00ff */
[----:B------:R-:W-:Y:S01]  /*6610*/  IADD3.X R17, R17, UR41, RZ, P0, !PT ;  /* 0x0000002911117c10 */ /* 0x000fe200087fe4ff */
[----:B------:R-:W-:Y:S01]  /*6620*/  IMAD.MOV.U32 R101, RZ, RZ, -0x1 ;  /* 0xffffffffff657424 */ /* 0x000fe200078e00ff */
[----:B------:R-:W-:-:S04]  /*6630*/  ISETP.GE.U32.AND P0, PT, R16, UR4, PT ;  /* 0x0000000410007c0c */ /* 0x000fc8000bf06070 */
[----:B------:R-:W-:-:S13]  /*6640*/  ISETP.GE.U32.AND.EX P0, PT, R17, UR5, PT, P0 ;  /* 0x0000000511007c0c */ /* 0x000fda000bf06100 */
[----:B------:R-:W-:Y:S05]  /*6650*/  @P0 BRA `(.L_x_159) ;  /* 0x00000004004c0947 */ /* 0x000fea0003800000 */
[----:B------:R-:W0:Y:S01]  /*6660*/  LDC.64 R10, c[0x0][0x628] ;  /* 0x00018a00ff0a7b82 */ /* 0x000e220000000a00 */
[----:B---3--:R-:W3:Y:S01]  /*6670*/  S2R R12, SR_CTAID.X ;  /* 0x00000000000c7919 */ /* 0x008ee20000002500 */
[----:B-12-4-:R-:W-:Y:S02]  /*6680*/  IMAD.MOV.U32 R8, RZ, RZ, R16 ;  /* 0x000000ffff087224 */ /* 0x016fe400078e0010 */
[----:B------:R-:W-:Y:S01]  /*6690*/  IMAD.MOV.U32 R9, RZ, RZ, R17 ;  /* 0x000000ffff097224 */ /* 0x000fe200078e0011 */
[----:B------:R-:W1:Y:S03]  /*66a0*/  S2R R20, SR_CTAID.Y ;  /* 0x0000000000147919 */ /* 0x000e660000002600 */
[----:B------:R-:W2:Y:S08]  /*66b0*/  LDC R0, c[0x0][0x630] ;  /* 0x00018c00ff007b82 */ /* 0x000eb00000000800 */
[----:B------:R-:W4:Y:S01]  /*66c0*/  LDC.64 R14, c[0x0][0x620] ;  /* 0x00018800ff0e7b82 */ /* 0x000f220000000a00 */
[----:B0-----:R-:W-:-:S04]  /*66d0*/  ISETP.NE.U32.AND P0, PT, R10, RZ, PT ;  /* 0x000000ff0a00720c */ /* 0x001fc80003f05070 */
[----:B------:R-:W-:-:S13]  /*66e0*/  ISETP.NE.AND.EX P0, PT, R11, RZ, PT, P0 ;  /* 0x000000ff0b00720c */ /* 0x000fda0003f05300 */
[----:B-1234-:R-:W-:Y:S05]  /*66f0*/  @!P0 BRA `(.L_x_160) ;  /* 0x0000000000288947 */ /* 0x01efea0003800000 */
        /* <DEDUP_REMOVED lines=10> */
.L_x_160:
[-CC-:B------:R-:W-:Y:S01]  /*67a0*/  SHF.R.U64 R101, R8, R0.reuse, R9.reuse ;  /* 0x0000000008657219 */ /* 0x180fe20000001209 */
[----:B------:R-:W0:Y:S01]  /*67b0*/  LDC.64 R26, c[0x0][0x640] ;  /* 0x00019000ff1a7b82 */ /* 0x000e220000000a00 */
[----:B------:R-:W-:Y:S01]  /*67c0*/  SHF.R.U32.HI R0, RZ, R0, R9 ;  /* 0x00000000ff007219 */ /* 0x000fe20000011609 */
[----:B------:R-:W-:Y:S01]  /*67d0*/  ULDC UR4, c[0x0][0x150] ;  /* 0x0000540000047ab9 */ /* 0x000fe20000000800 */
[----:B------:R-:W-:Y:S02]  /*67e0*/  IADD3 R3, P0, RZ, -R101, RZ ;  /* 0x80000065ff037210 */ /* 0x000fe40007f1e0ff */
[----:B------:R-:W-:-:S03]  /*67f0*/  I2FP.F32.U32 R7, R12 ;  /* 0x0000000c00077245 */ /* 0x000fc60000201000 */
[----:B------:R-:W1:Y:S01]  /*6800*/  LDC R6, c[0x0][0x618] ;  /* 0x00018600ff067b82 */ /* 0x000e620000000800 */
[----:B------:R-:W-:Y:S02]  /*6810*/  IMAD.X R5, RZ, RZ, ~R0, P0 ;  /* 0x000000ffff057224 */ /* 0x000fe400000e0e00 */
[----:B------:R-:W-:Y:S01]  /*6820*/  FMUL R7, R7, UR4 ;  /* 0x0000000407077c20 */ /* 0x000fe20008400000 */
[----:B------:R-:W-:Y:S01]  /*6830*/  ULDC UR4, c[0x0][0x154] ;  /* 0x0000550000047ab9 */ /* 0x000fe20000000800 */
[-C--:B------:R-:W-:Y:S02]  /*6840*/  IMAD R0, R5, R14.reuse, RZ ;  /* 0x0000000e05007224 */ /* 0x080fe400078e02ff */
[C---:B------:R-:W-:Y:S01]  /*6850*/  IMAD.WIDE.U32 R4, R3.reuse, R14, R16 ;  /* 0x0000000e03047225 */ /* 0x040fe200078e0010 */
[----:B------:R-:W2:Y:S01]  /*6860*/  LDC R8, c[0x0][0x608] ;  /* 0x00018200ff087b82 */ /* 0x000ea20000000800 */
[----:B------:R-:W3:Y:S02]  /*6870*/  F2I.U32.TRUNC.NTZ R7, R7 ;  /* 0x0000000700077305 */ /* 0x000ee4000020f000 */
[----:B------:R-:W-:Y:S01]  /*6880*/  IMAD R3, R3, R15, R0 ;  /* 0x0000000f03037224 */ /* 0x000fe200078e0200 */
[----:B------:R-:W-:-:S03]  /*6890*/  I2FP.F32.U32 R0, R20 ;  /* 0x0000001400007245 */ /* 0x000fc60000201000 */
[----:B------:R-:W-:Y:S01]  /*68a0*/  IMAD.IADD R3, R5, 0x1, R3 ;  /* 0x0000000105037824 */ /* 0x000fe200078e0203 */
[----:B------:R-:W4:Y:S01]  /*68b0*/  LDC R11, c[0x0][0x658] ;  /* 0x00019600ff0b7b82 */ /* 0x000f220000000800 */
[----:B0-----:R-:W-:-:S04]  /*68c0*/  ISETP.NE.U32.AND P0, PT, R26, RZ, PT ;  /* 0x000000ff1a00720c */ /* 0x001fc80003f05070 */
[----:B------:R-:W-:-:S03]  /*68d0*/  ISETP.NE.AND.EX P0, PT, R27, RZ, PT, P0 ;  /* 0x000000ff1b00720c */ /* 0x000fc60003f05300 */
[----:B------:R-:W0:Y:S01]  /*68e0*/  LDC R9, c[0x0][0x144] ;  /* 0x00005100ff097b82 */ /* 0x000e220000000800 */
[-C--:B-1----:R-:W-:Y:S01]  /*68f0*/  SHF.R.U64 R10, R4, R6.reuse, R3 ;  /* 0x00000006040a7219 */ /* 0x082fe20000001203 */
[----:B---3--:R-:W-:Y:S01]  /*6900*/  IMAD.MOV R7, RZ, RZ, -R7 ;  /* 0x000000ffff077224 */ /* 0x008fe200078e0a07 */
[----:B------:R-:W-:Y:S01]  /*6910*/  SHF.R.U32.HI R3, RZ, R6, R3 ;  /* 0x00000006ff037219 */ /* 0x000fe20000011603 */
[----:B------:R-:W-:-:S04]  /*6920*/  FMUL R6, R0, UR4 ;  /* 0x0000000400067c20 */ /* 0x000fc80008400000 */
[----:B------:R-:W1:Y:S01]  /*6930*/  LDC R21, c[0x0][0x148] ;  /* 0x00005200ff157b82 */ /* 0x000e620000000800 */
[----:B------:R3:W0:Y:S01]  /*6940*/  F2I.U32.TRUNC.NTZ R14, R6 ;  /* 0x00000006000e7305 */ /* 0x000622000020f000 */
[-CC-:B--2---:R-:W-:Y:S02]  /*6950*/  SHF.R.U64 R13, R10, R8.reuse, R3.reuse ;  /* 0x000000080a0d7219 */ /* 0x184fe40000001203 */
[----:B------:R-:W-:-:S04]  /*6960*/  SHF.R.U32.HI R0, RZ, R8, R3 ;  /* 0x00000008ff007219 */ /* 0x000fc80000011603 */
[----:B-----5:R-:W2:Y:S01]  /*6970*/  LDC R24, c[0x0][0x648] ;  /* 0x00019200ff187b82 */ /* 0x020ea20000000800 */
[-CC-:B----4-:R-:W-:Y:S02]  /*6980*/  SHF.R.U64 R15, R13, R11.reuse, R0.reuse ;  /* 0x0000000b0d0f7219 */ /* 0x190fe40000001200 */
[----:B------:R-:W-:-:S03]  /*6990*/  SHF.R.U32.HI R5, RZ, R11, R0 ;  /* 0x0000000bff057219 */ /* 0x000fc60000011600 */
[----:B------:R-:W-:Y:S02]  /*69a0*/  IMAD.MOV.U32 R4, RZ, RZ, R15 ;  /* 0x000000ffff047224 */ /* 0x000fe400078e000f */
[----:B------:R-:W4:Y:S01]  /*69b0*/  LDC R28, c[0x0][0x638] ;  /* 0x00018e00ff1c7b82 */ /* 0x000f220000000800 */
[----:B0-----:R-:W-:-:S07]  /*69c0*/  IMAD R25, R9, R7, R12 ;  /* 0x0000000709197224 */ /* 0x001fce00078e020c */
[----:B------:R-:W0:Y:S08]  /*69d0*/  LDC R29, c[0x0][0x610] ;  /* 0x00018400ff1d7b82 */ /* 0x000e300000000800 */
[----:B------:R-:W0:Y:S01]  /*69e0*/  LDC R30, c[0x0][0x600] ;  /* 0x00018000ff1e7b82 */ /* 0x000e220000000800 */
[----:B-123--:R-:W-:Y:S05]  /*69f0*/  @!P0 BRA `(.L_x_161) ;  /* 0x0000000000288947 */ /* 0x00efea0003800000 */
[----:B------:R-:W1:Y:S02]  /*6a00*/  LDC R0, c[0x0][0x64c] ;  /* 0x00019300ff007b82 */ /* 0x000e640000000800 */
[----:B-1----:R-:W-:-:S05]  /*6a10*/  IADD3 R3, P0, R15, R0, RZ ;  /* 0x000000000f037210 */ /* 0x002fca0007f1e0ff */
        /* <DEDUP_REMOVED lines=8> */
.L_x_161:
[----:B------:R-:W-:Y:S01]  /*6aa0*/  ISETP.NE.AND P0, PT, R2, 0x1, PT ;  /* 0x000000010200780c */ /* 0x000fe20003f05270 */
[----:B------:R-:W-:Y:S01]  /*6ab0*/  IMAD.MOV R14, RZ, RZ, -R14 ;  /* 0x000000ffff0e7224 */ /* 0x000fe200078e0a0e */
[----:B------:R-:W-:Y:S02]  /*6ac0*/  SHF.R.U64 R3, R4, R24, R5 ;  /* 0x0000001804037219 */ /* 0x000fe40000001205 */
[----:B------:R-:W-:Y:S02]  /*6ad0*/  LOP3.LUT R0, R13, R98, RZ, 0xc0, !PT ;  /* 0x000000620d007212 */ /* 0x000fe400078ec0ff */
[----:B------:R-:W-:Y:S01]  /*6ae0*/  LOP3.LUT R10, R10, R97, RZ, 0xc0, !PT ;  /* 0x000000610a0a7212 */ /* 0x000fe200078ec0ff */
[----:B------:R-:W-:Y:S02]  /*6af0*/  IMAD.MOV R4, RZ, RZ, -R3 ;  /* 0x000000ffff047224 */ /* 0x000fe400078e0a03 */
[----:B------:R-:W-:Y:S02]  /*6b00*/  IMAD R0, R93, R3, R0 ;  /* 0x000000035d007224 */ /* 0x000fe400078e0200 */
[----:B----4-:R-:W-:-:S02]  /*6b10*/  IMAD R3, R4, R28, R15 ;  /* 0x0000001c04037224 */ /* 0x010fc400078e020f */
[----:B------:R-:W-:Y:S02]  /*6b20*/  @P0 IMAD R25, R21, R14, R20 ;  /* 0x0000000e15190224 */ /* 0x000fe400078e0214 */
[----:B0-----:R-:W-:Y:S02]  /*6b30*/  IMAD R5, R3, R30, R10 ;  /* 0x0000001e03057224 */ /* 0x001fe400078e020a */
[----:B------:R-:W-:Y:S02]  /*6b40*/  IMAD R0, R0, R29, R25 ;  /* 0x0000001d00007224 */ /* 0x000fe400078e0219 */
[----:B------:R-:W-:-:S03]  /*6b50*/  IMAD.MOV.U32 R4, RZ, RZ, 0x1 ;  /* 0x00000001ff047424 */ /* 0x000fc600078e00ff */
[----:B------:R-:W-:Y:S02]  /*6b60*/  SEL R100, R5, R0, !P0 ;  /* 0x0000000005647207 */ /* 0x000fe40004000000 */
[----:B------:R-:W-:Y:S02]  /*6b70*/  PRMT R3, R4, 0x7610, R3 ;  /* 0x0000761004037816 */ /* 0x000fe40000000003 */
[----:B------:R-:W-:-:S07]  /*6b80*/  SEL R0, R0, R5, !P0 ;  /* 0x0000000500007207 */ /* 0x000fce0004000000 */
.L_x_159:
[----:B------:R-:W-:Y:S01]  /*6b90*/  LOP3.LUT P0, RZ, R3, 0xff, RZ, 0xc0, !PT ;  /* 0x000000ff03ff7812 */ /* 0x000fe2000780c0ff */
[----:B------:R-:W-:Y:S01]  /*6ba0*/  UIMAD.WIDE.U32 UR4, UR42, -0x33333333, URZ ;  /* 0xcccccccd2a0478a5 */ /* 0x000fe2000f8e003f */
[----:B------:R-:W-:-:S03]  /*6bb0*/  IMAD.MOV.U32 R103, RZ, RZ, R0 ;  /* 0x000000ffff677224 */ /* 0x000fc600078e0000 */
[----:B------:R-:W-:-:S04]  /*6bc0*/  USHF.R.U32.HI UR4, URZ, 0x2, UR5 ;  /* 0x000000023f047899 */ /* 0x000fc80008011605 */
[----:B------:R-:W-:-:S04]  /*6bd0*/  UIMAD UR42, UR4, -0x5, UR42 ;  /* 0xfffffffb042a78a4 */ /* 0x000fc8000f8e022a */
[----:B------:R-:W-:Y:S08]  /*6be0*/  @P0 BRA `(.L_x_162) ;  /* 0xffffffa8002c0947 */ /* 0x000ff0000383ffff */
[----:B------:R-:W-:Y:S05]  /*6bf0*/  EXIT ;  /* 0x000000000000794d */ /* 0x000fea0003800000 */
.L_x_7:
        /* <DEDUP_REMOVED lines=26> */
.L_x_164:
[----:B------:R-:W0:Y:S01]  /*6da0*/  LDC.64 R30, c[0x0][0x640] ;  /* 0x00019000ff1e7b82 */ /* 0x000e220000000a00 */
[-CC-:B------:R-:W-:Y:S01]  /*6db0*/  SHF.R.U64 R22, R14, R8.reuse, R15.reuse ;  /* 0x000000080e167219 */ /* 0x180fe2000000120f */
[----:B------:R-:W-:Y:S01]  /*6dc0*/  IMAD.MOV.U32 R27, RZ, RZ, 0x1 ;  /* 0x00000001ff1b7424 */ /* 0x000fe200078e00ff */
[----:B------:R-:W-:Y:S02]  /*6dd0*/  SHF.R.U32.HI R7, RZ, R8, R15 ;  /* 0x00000008ff077219 */ /* 0x000fe4000001160f */
[----:B------:R-:W-:-:S03]  /*6de0*/  IADD3 R13, P0, RZ, -R22, RZ ;  /* 0x80000016ff0d7210 */ /* 0x000fc60007f1e0ff */
[----:B------:R-:W1:Y:S02]  /*6df0*/  LDC R12, c[0x0][0x618] ;  /* 0x00018600ff0c7b82 */ /* 0x000e640000000800 */
[----:B------:R-:W-:Y:S02]  /*6e00*/  IMAD.X R7, RZ, RZ, ~R7, P0 ;  /* 0x000000ffff077224 */ /* 0x000fe400000e0e07 */
[----:B------:R-:W-:-:S04]  /*6e10*/  IMAD.WIDE.U32 R10, R13, R24, R16 ;  /* 0x000000180d0a7225 */ /* 0x000fc800078e0010 */
[----:B------:R-:W2:Y:S01]  /*6e20*/  LDC R14, c[0x0][0x608] ;  /* 0x00018200ff0e7b82 */ /* 0x000ea20000000800 */
[----:B------:R-:W-:-:S04]  /*6e30*/  IMAD R8, R7, R24, RZ ;  /* 0x0000001807087224 */ /* 0x000fc800078e02ff */
[----:B------:R-:W-:-:S03]  /*6e40*/  IMAD R7, R13, R25, R8 ;  /* 0x000000190d077224 */ /* 0x000fc600078e0208 */
[----:B------:R-:W3:Y:S01]  /*6e50*/  LDC R28, c[0x0][0x658] ;  /* 0x00019600ff1c7b82 */ /* 0x000ee20000000800 */
[----:B------:R-:W-:Y:S01]  /*6e60*/  IMAD.IADD R7, R11, 0x1, R7 ;  /* 0x000000010b077824 */ /* 0x000fe200078e0207 */
[----:B0-----:R-:W-:Y:S01]  /*6e70*/  ISETP.NE.U32.AND P0, PT, R30, RZ, PT ;  /* 0x000000ff1e00720c */ /* 0x001fe20003f05070 */
[----:B------:R-:W-:-:S03]  /*6e80*/  IMAD.MOV.U32 R11, RZ, RZ, -0x1 ;  /* 0xffffffffff0b7424 */ /* 0x000fc600078e00ff */
        /* <DEDUP_REMOVED lines=8> */
[-C--:B---3--:R-:W-:Y:S02]  /*6f10*/  SHF.L.U32 R10, R11, R28.reuse, RZ ;  /* 0x0000001c0b0a7219 */ /* 0x088fe400000006ff */
[--C-:B------:R-:W-:Y:S02]  /*6f20*/  SHF.R.U64 R26, R24, R28, R7.reuse ;  /* 0x0000001c181a7219 */ /* 0x100fe40000001207 */
[----:B------:R-:W-:Y:S02]  /*6f30*/  LOP3.LUT R29, RZ, R10, RZ, 0x33, !PT ;  /* 0x0000000aff1d7212 */ /* 0x000fe400078e33ff */
[----:B------:R-:W-:Y:S01]  /*6f40*/  SHF.R.U32.HI R11, RZ, R28, R7 ;  /* 0x0000001cff0b7219 */ /* 0x000fe20000011607 */
[----:B------:R-:W3:Y:S01]  /*6f50*/  LDC R32, c[0x0][0x610] ;  /* 0x00018400ff207b82 */ /* 0x000ee20000000800 */
[----:B------:R-:W-:Y:S01]  /*6f60*/  IMAD.MOV.U32 R10, RZ, RZ, R26 ;  /* 0x000000ffff0a7224 */ /* 0x000fe200078e001a */
[----:B------:R-:W-:Y:S06]  /*6f70*/  @!P0 BRA `(.L_x_165) ;  /* 0x0000000000288947 */ /* 0x000fec0003800000 */
        /* <DEDUP_REMOVED lines=10> */
.L_x_165:
[----:B------:R-:W-:Y:S02]  /*7020*/  ISETP.NE.AND P0, PT, R2, 0x1, PT ;  /* 0x000000010200780c */ /* 0x000fe40003f05270 */
[----:B-1----:R-:W-:Y:S01]  /*7030*/  SHF.R.U64 R8, R10, R8, R11 ;  /* 0x000000080a087219 */ /* 0x002fe2000000120b */
[----:B0-----:R-:W-:Y:S01]  /*7040*/  VIADD R11, R21, 0xffffffff ;  /* 0xffffffff150b7836 */ /* 0x001fe20000000000 */
[----:B------:R-:W-:Y:S02]  /*7050*/  SHF.L.U32 R27, R27, R28, RZ ;  /* 0x0000001c1b1b7219 */ /* 0x000fe400000006ff */
[----:B------:R-:W-:Y:S01]  /*7060*/  LOP3.LUT R5, R24, R29, RZ, 0xc0, !PT ;  /* 0x0000001d18057212 */ /* 0x000fe200078ec0ff */
[----:B------:R-:W-:-:S04]  /*7070*/  IMAD.MOV R7, RZ, RZ, -R8 ;  /* 0x000000ffff077224 */ /* 0x000fc800078e0a08 */
[----:B------:R-:W-:Y:S02]  /*7080*/  IMAD R5, R27, R8, R5 ;  /* 0x000000081b057224 */ /* 0x000fe400078e0205 */
[----:B------:R-:W-:Y:S01]  /*7090*/  @P0 IMAD R6, R9, R23, R4 ;  /* 0x0000001709060224 */ /* 0x000fe200078e0204 */
[----:B------:R-:W-:Y:S01]  /*70a0*/  LOP3.LUT R9, R20, R11, RZ, 0xc0, !PT ;  /* 0x0000000b14097212 */ /* 0x000fe200078ec0ff */
[----:B--2---:R-:W-:Y:S02]  /*70b0*/  IMAD R4, R7, R25, R26 ;  /* 0x0000001907047224 */ /* 0x004fe400078e021a */
[----:B---3--:R-:W-:Y:S02]  /*70c0*/  IMAD R6, R5, R32, R6 ;  /* 0x0000002005067224 */ /* 0x008fe400078e0206 */
[----:B------:R-:W-:Y:S02]  /*70d0*/  IMAD R5, R4, R21, R9 ;  /* 0x0000001504057224 */ /* 0x000fe400078e0209 */
[----:B------:R-:W-:-:S02]  /*70e0*/  IMAD.MOV.U32 R8, RZ, RZ, 0x1 ;  /* 0x00000001ff087424 */ /* 0x000fc400078e00ff */
[----:B------:R-:W-:Y:S01]  /*70f0*/  IMAD.MOV.U32 R7, RZ, RZ, R22 ;  /* 0x000000ffff077224 */ /* 0x000fe200078e0016 */
[----:B------:R-:W-:Y:S02]  /*7100*/  SEL R21, R5, R6, !P0 ;  /* 0x0000000605157207 */ /* 0x000fe40004000000 */
[----:B------:R-:W-:-:S07]  /*7110*/  SEL R20, R6, R5, !P0 ;  /* 0x0000000506147207 */ /* 0x000fce0004000000 */
.L_x_163:
[----:B------:R-:W-:-:S08]  /*7120*/  NOP ;  /* 0x0000000000007918 */ /* 0x000fd00000000000 */
[----:B------:R-:W0:-:S00]  /*7130*/  USETMAXREG.DEALLOC.CTAPOOL 0x28 ;  /* 0x00000028000079c8 */ /* 0x000e0000080e0500 */
[----:B0-----:R-:W-:-:S13]  /*7140*/  ISETP.NE.AND P0, PT, R3, RZ, PT ;  /* 0x000000ff0300720c */ /* 0x001fda0003f05270 */
[----:B------:R-:W-:Y:S05]  /*7150*/  @P0 EXIT ;  /* 0x000000000000094d */ /* 0x000fea0003800000 */
[----:B------:R-:W-:Y:S01]  /*7160*/  LOP3.LUT P0, RZ, R8, 0xff, RZ, 0xc0, !PT ;  /* 0x000000ff08ff7812 */ /* 0x000fe2000780c0ff */
[----:B------:R-:W-:Y:S02]  /*7170*/  IMAD.MOV.U32 R3, RZ, RZ, 0x1 ;  /* 0x00000001ff037424 */ /* 0x000fe400078e00ff */
[----:B------:R-:W-:-:S10]  /*7180*/  IMAD.MOV.U32 R8, RZ, RZ, RZ ;  /* 0x000000ffff087224 */ /* 0x000fd400078e00ff */
[----:B------:R-:W-:Y:S05]  /*7190*/  @!P0 BRA `(.L_x_166) ;  /* 0x0000000c00588947 */ /* 0x000fea0003800000 */
[----:B------:R-:W0:Y:S01]  /*71a0*/  LDC R3, c[0x0][0x28c] ;  /* 0x0000a300ff037b82 */ /* 0x000e220000000800 */
[----:B------:R-:W1:Y:S01]  /*71b0*/  S2R R13, SR_CgaCtaId ;  /* 0x00000000000d7919 */ /* 0x000e620000008800 */
[----:B------:R-:W-:Y:S01]  /*71c0*/  ULDC UR5, c[0x0][0x658] ;  /* 0x0001960000057ab9 */ /* 0x000fe20000000800 */
[----:B------:R-:W-:Y:S01]  /*71d0*/  UMOV UR6, 0xffffffff ;  /* 0xffffffff00067882 */ /* 0x000fe20000000000 */
[----:B------:R-:W-:Y:S01]  /*71e0*/  BSSY B0, `(.L_x_166) ;  /* 0x00000d1000007945 */ /* 0x000fe20003800000 */
[----:B------:R-:W-:Y:S01]  /*71f0*/  USHF.L.U32 UR6, UR6, UR5, URZ ;  /* 0x0000000506067299 */ /* 0x000fe2000800063f */
[----:B------:R-:W-:Y:S01]  /*7200*/  IMAD.MOV.U32 R10, RZ, RZ, 0x1 ;  /* 0x00000001ff0a7424 */ /* 0x000fe200078e00ff */
[----:B------:R-:W-:Y:S01]  /*7210*/  LOP3.LUT R9, R18, 0x2, RZ, 0xfc, !PT ;  /* 0x0000000212097812 */ /* 0x000fe200078efcff */
[----:B------:R-:W-:Y:S01]  /*7220*/  IMAD.MOV.U32 R8, RZ, RZ, RZ ;  /* 0x000000ffff087224 */ /* 0x000fe200078e00ff */
[----:B------:R-:W-:Y:S01]  /*7230*/  ULDC UR4, c[0x0][0x600] ;  /* 0x0001800000047ab9 */ /* 0x000fe20000000800 */
[----:B------:R-:W-:Y:S01]  /*7240*/  UMOV UR7, 0x1 ;  /* 0x0000000100077882 */ /* 0x000fe20000000000 */
[----:B------:R-:W-:-:S02]  /*7250*/  UIADD3 UR4, UR4, -0x1, URZ ;  /* 0xffffffff04047890 */ /* 0x000fc4000fffe03f */
[----:B------:R-:W-:Y:S02]  /*7260*/  USHF.L.U32 UR5, UR7, UR5, URZ ;  /* 0x0000000507057299 */ /* 0x000fe4000800063f */
[----:B------:R-:W-:Y:S01]  /*7270*/  ULOP3.LUT UR6, URZ, UR6, URZ, 0x33, !UPT ;  /* 0x000000063f067292 */ /* 0x000fe2000f8e333f */
[----:B------:R-:W-:Y:S01]  /*7280*/  ULDC.64 UR30, c[0x0][0x198] ;  /* 0x00006600001e7ab9 */ /* 0x000fe20000000a00 */
[----:B0-----:R-:W-:-:S05]  /*7290*/  VIADD R3, R3, 0x7f ;  /* 0x0000007f03037836 */ /* 0x001fca0000000000 */
[----:B------:R-:W-:-:S04]  /*72a0*/  SHF.R.S32.HI R4, RZ, 0x1f, R3 ;  /* 0x0000001fff047819 */ /* 0x000fc80000011403 */
[----:B------:R-:W-:Y:S01]  /*72b0*/  LEA.HI R4, R4, R3, RZ, 0x7 ;  /* 0x0000000304047211 */ /* 0x000fe200078f38ff */
[C---:B-1----:R-:W-:Y:S02]  /*72c0*/  IMAD.SHL.U32 R12, R13.reuse, 0x40, RZ ;  /* 0x000000400d0c7824 */ /* 0x042fe400078e00ff */
[----:B------:R-:W-:Y:S01]  /*72d0*/  IMAD.SHL.U32 R13, R13, 0x1000, RZ ;  /* 0x000010000d0d7824 */ /* 0x000fe200078e00ff */
[----:B------:R-:W-:Y:S01]  /*72e0*/  SHF.R.S32.HI R11, RZ, 0x7, R4 ;  /* 0x00000007ff0b7819 */ /* 0x000fe20000011404 */
[----:B------:R-:W-:Y:S01]  /*72f0*/  IMAD.MOV.U32 R3, RZ, RZ, 0x1 ;  /* 0x00000001ff037424 */ /* 0x000fe200078e00ff */
[----:B------:R-:W-:Y:S02]  /*7300*/  LOP3.LUT R12, R12, 0x40, RZ, 0xc0, !PT ;  /* 0x000000400c0c7812 */ /* 0x000fe400078ec0ff */
[----:B------:R-:W-:Y:S01]  /*7310*/  LOP3.LUT R13, R13, 0x1000, RZ, 0xc0, !PT ;  /* 0x000010000d0d7812 */ /* 0x000fe200078ec0ff */
[----:B------:R-:W-:-:S07]  /*7320*/  VIADD R19, R11, 0x1 ;  /* 0x000000010b137836 */ /* 0x000fce0000000000 */
.L_x_177:
[----:B------:R-:W-:-:S03]  /*7330*/  UMOV UR7, 0xffffffff ;  /* 0xffffffff00077882 */ /* 0x000fc60000000000 */
[----:B------:R-:W-:Y:S05]  /*7340*/  BRA.DIV UR7, `(.L_x_167) ;  /* 0x0000000e07f87947 */ /* 0x000fea000b800000 */
[----:B------:R-:W-:-:S13]  /*7350*/  ELECT P6, URZ, PT ;  /* 0x00000000003f782f */ /* 0x000fda00038c0000 */
.L_x_189:
[----:B------:R-:W0:Y:S01]  /*7360*/  LDC R4, c[0x0][0x28c] ;  /* 0x0000a300ff047b82 */ /* 0x000e220000000800 */
[----:B------:R-:W-:Y:S01]  /*7370*/  BSSY B1, `(.L_x_168) ;  /* 0x0000044000017945 */ /* 0x000fe20003800000 */
[----:B0-----:R-:W-:-:S13]  /*7380*/  ISETP.LT.OR P6, PT, R4, 0x1, !P6 ;  /* 0x000000010400780c */ /* 0x001fda00077c1670 */
[----:B------:R-:W-:Y:S05]  /*7390*/  @P6 BRA `(.L_x_169) ;  /* 0x0000000400046947 */ /* 0x000fea0003800000 */
[----:B------:R-:W-:Y:S02]  /*73a0*/  IMAD.SHL.U32 R20, R20, 0x80, RZ ;  /* 0x0000008014147824 */ /* 0x000fe400078e00ff */
[----:B------:R-:W-:Y:S02]  /*73b0*/  IMAD R21, R21, 0x80, R12 ;  /* 0x0000008015157824 */ /* 0x000fe400078e020c */
[----:B------:R-:W-:Y:S02]  /*73c0*/  IMAD.MOV.U32 R22, RZ, RZ, RZ ;  /* 0x000000ffff167224 */ /* 0x000fe400078e00ff */
[----:B------:R-:W-:Y:S02]  /*73d0*/  IMAD.MOV.U32 R4, RZ, RZ, R19 ;  /* 0x000000ffff047224 */ /* 0x000fe400078e0013 */
[----:B------:R-:W-:Y:S02]  /*73e0*/  IMAD.MOV.U32 R5, RZ, RZ, R3 ;  /* 0x000000ffff057224 */ /* 0x000fe400078e0003 */
[----:B------:R-:W-:-:S07]  /*73f0*/  IMAD.MOV.U32 R6, RZ, RZ, R8 ;  /* 0x000000ffff067224 */ /* 0x000fce00078e0008 */
.L_x_172:
[----:B------:R-:W0:Y:S01]  /*7400*/  S2R R15, SR_CgaCtaId ;  /* 0x00000000000f7919 */ /* 0x000e220000008800 */
[----:B------:R-:W-:Y:S02]  /*7410*/  MOV R14, 0x400 ;  /* 0x00000400000e7802 */ /* 0x000fe40000000f00 */
[----:B------:R-:W-:Y:S02]  /*7420*/  ISETP.NE.AND P1, PT, R0, RZ, PT ;  /* 0x000000ff0000720c */ /* 0x000fe40003f25270 */
[----:B0-----:R-:W-:Y:S02]  /*7430*/  LEA R25, R15, R14, 0x18 ;  /* 0x0000000e0f197211 */ /* 0x001fe400078ec0ff */
[----:B------:R-:W-:-:S09]  /*7440*/  SHF.L.U32 R14, R5, 0x1f, RZ ;  /* 0x0000001f050e7819 */ /* 0x000fd200000006ff */
[----:B------:R-:W0:Y:S01]  /*7450*/  @!P1 LDC R15, c[0x0][0x500] ;  /* 0x00014000ff0f9b82 */ /* 0x000e220000000800 */
[----:B------:R-:W-:-:S04]  /*7460*/  IMAD R23, R6, 0x8, R25 ;  /* 0x0000000806177824 */ /* 0x000fc800078e0219 */
[----:B------:R-:W1:Y:S02]  /*7470*/  SYNCS.PHASECHK.TRANS64.TRYWAIT P0, [R23+URZ+0x28], R14 ;  /* 0x0000280e170075a7 */ /* 0x000e64000800017f */
[----:B-1----:R-:W-:Y:S05]  /*7480*/  @!P0 BRA `(.L_x_170) ;  /* 0x0000000c00c88947 */ /* 0x002fea0003800000 */
.L_x_190:
[----:B-1----:R-:W-:Y:S01]  /*7490*/  PRMT R14, R9, 0x9910, RZ ;  /* 0x00009910090e7816 */ /* 0x002fe200000000ff */
[----:B0-----:R0:W-:Y:S03]  /*74a0*/  @!P1 SYNCS.ARRIVE.TRANS64 RZ, [R23+URZ], R15 ;  /* 0x0000000f17ff99a7 */ /* 0x0011e6000800003f */
[----:B------:R-:W-:-:S13]  /*74b0*/  ISETP.NE.AND P0, PT, R14, 0x2, PT ;  /* 0x000000020e00780c */ /* 0x000fda0003f05270 */
[----:B0-----:R-:W-:Y:S05]  /*74c0*/  @P0 BRA `(.L_x_171) ;  /* 0x0000000000040947 */ /* 0x001fea0003800000 */
[----:B------:R-:W-:Y:S01]  /*74d0*/  BPT.TRAP 0x1 ;  /* 0x000000040000795c */ /* 0x000fe20000300000 */
.L_x_171:
[----:B------:R-:W-:Y:S01]  /*74e0*/  IMAD R14, R6, 0x8000, R25 ;  /* 0x00008000060e7824 */ /* 0x000fe200078e0219 */
[----:B------:R-:W-:Y:S01]  /*74f0*/  R2UR UR34, R22 ;  /* 0x00000000162272ca */ /* 0x000fe200000e0000 */
[----:B------:R-:W-:Y:S01]  /*7500*/  VIADD R4, R4, 0xffffffff ;  /* 0xffffffff04047836 */ /* 0x000fe20000000000 */
[----:B------:R-:W-:Y:S01]  /*7510*/  R2UR UR33, R23 ;  /* 0x00000000172172ca */ /* 0x000fe200000e0000 */
[----:B------:R-:W-:Y:S01]  /*7520*/  UIADD3 UR14, UP0, UR30, 0xf0, URZ ;  /* 0x000000f01e0e7890 */ /* 0x000fe2000ff1e03f */
[----:B------:R-:W-:Y:S01]  /*7530*/  R2UR UR24, R14 ;  /* 0x000000000e1872ca */ /* 0x000fe200000e0000 */
[----:B------:R-:W-:Y:S01]  /*7540*/  IMAD R14, R6, 0x4000, R13 ;  /* 0x00004000060e7824 */ /* 0x000fe200078e020d */
[----:B------:R-:W-:Y:S01]  /*7550*/  R2UR UR36, R7 ;  /* 0x00000000072472ca */ /* 0x000fe200000e0000 */
[----:B------:R-:W-:Y:S01]  /*7560*/  UIADD3 UR42, UP1, UR30, 0x1f0, URZ ;  /* 0x000001f01e2a7890 */ /* 0x000fe2000ff3e03f */
[----:B------:R-:W-:Y:S01]  /*7570*/  R2UR UR35, R20 ;  /* 0x00000000142372ca */ /* 0x000fe200000e0000 */
[----:B------:R-:W-:Y:S01]  /*7580*/  IMAD R14, R14, 0x2, R25 ;  /* 0x000000020e0e7824 */ /* 0x000fe200078e0219 */
[----:B------:R-:W-:Y:S01]  /*7590*/  R2UR UR19, R21 ;  /* 0x00000000151372ca */ /* 0x000fe200000e0000 */
[----:B------:R-:W-:Y:S01]  /*75a0*/  UIADD3.X UR15, URZ, UR31, URZ, UP0, !UPT ;  /* 0x0000001f3f0f7290 */ /* 0x000fe200087fe43f */
[----:B------:R-:W-:Y:S01]  /*75b0*/  ISETP.GT.AND P1, PT, R4, 0x1, PT ;  /* 0x000000010400780c */ /* 0x000fe20003f24270 */
[----:B------:R-:W-:Y:S01]  /*75c0*/  UIADD3 UR26, UR34, 0x40, URZ ;  /* 0x00000040221a7890 */ /* 0x000fe2000fffe03f */
[----:B------:R-:W-:Y:S01]  /*75d0*/  R2UR UR8, R14 ;  /* 0x000000000e0872ca */ /* 0x000fe200000e0000 */
[----:B------:R-:W-:Y:S01]  /*75e0*/  UIADD3.X UR43, URZ, UR31, URZ, UP1, !UPT ;  /* 0x0000001f3f2b7290 */ /* 0x000fe20008ffe43f */
[----:B------:R-:W-:Y:S01]  /*75f0*/  VIADD R6, R6, 0x1 ;  /* 0x0000000106067836 */ /* 0x000fe20000000000 */
[----:B------:R-:W-:Y:S01]  /*7600*/  UIADD3 UR32, UR24, 0x100, URZ ;  /* 0x0000010018207890 */ /* 0x000fe2000fffe03f */
[----:B------:R-:W-:Y:S01]  /*7610*/  VIADD R22, R22, 0x80 ;  /* 0x0000008016167836 */ /* 0x000fe20000000000 */
[----:B------:R-:W-:Y:S01]  /*7620*/  UIADD3 UR24, UR24, 0x4100, URZ ;  /* 0x0000410018187890 */ /* 0x000fe2000fffe03f */
[----:B------:R-:W-:Y:S01]  /*7630*/  UMOV UR22, 0x0 ;  /* 0x0000000000167882 */ /* 0x000fe20000000000 */
[----:B------:R-:W-:Y:S01]  /*7640*/  UMOV UR23, 0x10000000 ;  /* 0x1000000000177882 */ /* 0x000fe20000000000 */
[----:B------:R-:W-:Y:S01]  /*7650*/  ISETP.NE.AND P0, PT, R6, 0x5, PT ;  /* 0x000000050600780c */ /* 0x000fe20003f05270 */
[----:B------:R-:W-:Y:S01]  /*7660*/  UMOV UR25, UR33 ;  /* 0x0000002100197c82 */ /* 0x000fe20008000000 */
[----:B------:R-:W-:Y:S01]  /*7670*/  UMOV UR28, UR36 ;  /* 0x00000024001c7c82 */ /* 0x000fe20008000000 */
[----:B------:R-:W-:-:S02]  /*7680*/  UMOV UR27, UR35 ;  /* 0x00000023001b7c82 */ /* 0x000fc40008000000 */
[----:B------:R-:W-:Y:S01]  /*7690*/  UIADD3 UR16, UR8, 0x28100, URZ ;  /* 0x0002810008107890 */ /* 0x000fe2000fffe03f */
[----:B------:R0:W-:Y:S01]  /*76a0*/  UTMALDG.3D [UR32], [UR14], desc[UR22] ;  /* 0x000016200e0075b4 */ /* 0x0001e20008011000 */
[----:B------:R-:W-:Y:S01]  /*76b0*/  UIADD3 UR8, UR8, 0x2c100, URZ ;  /* 0x0002c10008087890 */ /* 0x000fe2000fffe03f */
[----:B------:R-:W-:Y:S01]  /*76c0*/  SEL R14, RZ, 0x1, P0 ;  /* 0x00000001ff0e7807 */ /* 0x000fe20000000000 */
[----:B------:R-:W-:Y:S01]  /*76d0*/  UMOV UR7, 0x30000 ;  /* 0x0003000000077882 */ /* 0x000fe20000000000 */
[----:B------:R-:W-:Y:S01]  /*76e0*/  UMOV UR17, UR33 ;  /* 0x0000002100117c82 */ /* 0x000fe20008000000 */
[----:B------:R-:W-:Y:S01]  /*76f0*/  UMOV UR18, UR34 ;  /* 0x0000002200127c82 */ /* 0x000fe20008000000 */
[----:B------:R-:W-:Y:S01]  /*7700*/  UMOV UR20, UR36 ;  /* 0x0000002400147c82 */ /* 0x000fe20008000000 */
[----:B------:R-:W-:Y:S01]  /*7710*/  UMOV UR9, UR33 ;  /* 0x0000002100097c82 */ /* 0x000fe20008000000 */
[----:B------:R-:W-:Y:S01]  /*7720*/  UMOV UR11, UR19 ;  /* 0x00000013000b7c82 */ /* 0x000fe20008000000 */
[----:B------:R-:W-:Y:S01]  /*7730*/  UMOV UR12, UR36 ;  /* 0x00000024000c7c82 */ /* 0x000fe20008000000 */
[----:B------:R0:W-:Y:S01]  /*7740*/  UTMALDG.3D [UR24], [UR14], desc[UR22] ;  /* 0x000016180e0075b4 */ /* 0x0001e20008011000 */
[----:B------:R-:W-:Y:S01]  /*7750*/  UMOV UR10, UR26 ;  /* 0x0000001a000a7c82 */ /* 0x000fe20008000000 */
[----:B------:R-:W-:-:S02]  /*7760*/  LOP3.LUT R5, R5, R14, RZ, 0x3c, !PT ;  /* 0x0000000e05057212 */ /* 0x000fc400078e3cff */
[----:B------:R-:W-:Y:S01]  /*7770*/  SEL R6, R6, RZ, P0 ;  /* 0x000000ff06067207 */ /* 0x000fe20000000000 */
[----:B------:R0:W-:Y:S01]  /*7780*/  UTMALDG.3D.MULTICAST [UR16], [UR42], UR7, desc[UR22] ;  /* 0x000016102a0073b4 */ /* 0x0001e20008011807 */
[----:B------:R0:W-:Y:S02]  /*7790*/  UTMALDG.3D.MULTICAST [UR8], [UR42], UR7, desc[UR22] ;  /* 0x000016082a0073b4 */ /* 0x0001e40008011807 */
[----:B0-----:R-:W-:Y:S05]  /*77a0*/  @P1 BRA `(.L_x_172) ;  /* 0xfffffffc00141947 */ /* 0x001fea000383ffff */
.L_x_169:
[----:B------:R-:W-:Y:S05]  /*77b0*/  BSYNC B1 ;  /* 0x0000000000017941 */ /* 0x000fea0003800000 */
.L_x_168:
[----:B------:R-:W-:Y:S01]  /*77c0*/  LOP3.LUT P1, RZ, R10, 0xff, RZ, 0xc0, !PT ;  /* 0x000000ff0aff7812 */ /* 0x000fe2000782c0ff */
[C---:B------:R-:W-:Y:S01]  /*77d0*/  IMAD.IADD R7, R11.reuse, 0x1, R8 ;  /* 0x000000010b077824 */ /* 0x040fe200078e0208 */
[----:B------:R-:W-:Y:S01]  /*77e0*/  ULDC.64 UR8, c[0x0][0x650] ;  /* 0x0001940000087ab9 */ /* 0x000fe20000000a00 */
[----:B------:R-:W-:Y:S01]  /*77f0*/  ISETP.GE.U32.AND P2, PT, R11, 0x5, PT ;  /* 0x000000050b00780c */ /* 0x000fe20003f46070 */
[----:B------:R-:W-:Y:S01]  /*7800*/  BSSY B1, `(.L_x_173) ;  /* 0x000006c000017945 */ /* 0x000fe20003800000 */
[----:B------:R-:W-:Y:S01]  /*7810*/  IMAD.MOV.U32 R20, RZ, RZ, -0x1 ;  /* 0xffffffffff147424 */ /* 0x000fe200078e00ff */
[----:B------:R-:W-:Y:S01]  /*7820*/  ISETP.GT.U32.AND P0, PT, R7, 0x4, PT ;  /* 0x000000040700780c */ /* 0x000fe20003f04070 */
[----:B------:R-:W-:Y:S01]  /*7830*/  IMAD.MOV.U32 R21, RZ, RZ, -0x1 ;  /* 0xffffffffff157424 */ /* 0x000fe200078e00ff */
[----:B------:R-:W-:Y:S02]  /*7840*/  PRMT R10, RZ, 0x7610, R10 ;  /* 0x00007610ff0a7816 */ /* 0x000fe4000000000a */
[----:B------:R-:W-:-:S03]  /*7850*/  ISETP.LT.U32.AND P0, PT, R11, 0x5, P0 ;  /* 0x000000050b00780c */ /* 0x000fc60000701070 */
[----:B------:R-:W0:Y:S01]  /*7860*/  @P1 S2R R5, SR_CgaCtaId ;  /* 0x0000000000051919 */ /* 0x000e220000008800 */
[----:B------:R-:W-:-:S04]  /*7870*/  @P1 MOV R4, 0x400 ;  /* 0x0000040000041802 */ /* 0x000fc80000000f00 */
[----:B0-----:R-:W-:Y:S01]  /*7880*/  @P1 LEA R6, R5, R4, 0x18 ;  /* 0x0000000405061211 */ /* 0x001fe200078ec0ff */
[----:B------:R-:W-:Y:S01]  /*7890*/  IMAD.WIDE.U32 R4, R7, -0x33333333, RZ ;  /* 0xcccccccd07047825 */ /* 0x000fe200078e00ff */
[----:B------:R-:W-:Y:S02]  /*78a0*/  SEL R4, RZ, 0x1, !P0 ;  /* 0x00000001ff047807 */ /* 0x000fe40004000000 */
[----:B------:R0:W-:Y:S01]  /*78b0*/  @P1 SYNCS.ARRIVE.TRANS64.A1T0 RZ, [R6+URZ+0x68], RZ ;  /* 0x000068ff06ff19a7 */ /* 0x0001e2000810003f */
[----:B------:R-:W-:Y:S02]  /*78c0*/  IADD3 R16, P1, R16, UR38, RZ ;  /* 0x0000002610107c10 */ /* 0x000fe4000ff3e0ff */
[----:B------:R-:W-:Y:S02]  /*78d0*/  LOP3.LUT R3, R3, R4, RZ, 0x3c, !PT ;  /* 0x0000000403037212 */ /* 0x000fe400078e3cff */
[----:B------:R-:W-:Y:S02]  /*78e0*/  IADD3.X R17, R17, UR41, RZ, P1, !PT ;  /* 0x0000002911117c10 */ /* 0x000fe40008ffe4ff */
[----:B------:R-:W-:-:S02]  /*78f0*/  ISETP.GE.U32.AND P0, PT, R16, UR8, PT ;  /* 0x0000000810007c0c */ /* 0x000fc4000bf06070 */
[----:B0-----:R-:W-:Y:S02]  /*7900*/  SHF.R.U32.HI R6, RZ, 0x2, R5 ;  /* 0x00000002ff067819 */ /* 0x001fe40000011605 */
[----:B------:R-:W-:Y:S02]  /*7910*/  ISETP.GE.U32.AND.EX P0, PT, R17, UR9, PT, P0 ;  /* 0x0000000911007c0c */ /* 0x000fe4000bf06100 */
[----:B------:R-:W-:Y:S01]  /*7920*/  @P2 LOP3.LUT R3, R3, 0x1, R6, 0x78, !PT ;  /* 0x0000000103032812 */ /* 0x000fe200078e7806 */
[----:B------:R-:W-:Y:S01]  /*7930*/  IMAD R8, R6, -0x5, R7 ;  /* 0xfffffffb06087824 */ /* 0x000fe200078e0207 */
[----:B------:R-:W-:Y:S01]  /*7940*/  PRMT R4, RZ, 0x7610, R4 ;  /* 0x00007610ff047816 */ /* 0x000fe20000000004 */
[----:B------:R-:W-:-:S08]  /*7950*/  IMAD.MOV.U32 R7, RZ, RZ, -0x1 ;  /* 0xffffffffff077424 */ /* 0x000fd000078e00ff */
[----:B------:R-:W-:Y:S05]  /*7960*/  @P0 BRA `(.L_x_174) ;  /* 0x0000000400540947 */ /* 0x000fea0003800000 */
[----:B------:R-:W0:Y:S01]  /*7970*/  S2R R15, SR_CTAID.X ;  /* 0x00000000000f7919 */ /* 0x000e220000002500 */
[----:B------:R-:W-:Y:S01]  /*7980*/  ULDC.64 UR8, c[0x0][0x628] ;  /* 0x00018a0000087ab9 */ /* 0x000fe20000000a00 */
[----:B------:R-:W-:Y:S01]  /*7990*/  ULDC UR10, c[0x0][0x630] ;  /* 0x00018c00000a7ab9 */ /* 0x000fe20000000800 */
[----:B------:R-:W-:Y:S01]  /*79a0*/  ISETP.NE.U32.AND P0, PT, RZ, UR8, PT ;  /* 0x00000008ff007c0c */ /* 0x000fe2000bf05070 */
[----:B------:R-:W1:Y:S01]  /*79b0*/  S2R R20, SR_CTAID.Y ;  /* 0x0000000000147919 */ /* 0x000e620000002600 */
[----:B------:R-:W-:Y:S01]  /*79c0*/  ULDC UR11, c[0x0][0x150] ;  /* 0x00005400000b7ab9 */ /* 0x000fe20000000800 */
[----:B------:R-:W-:Y:S01]  /*79d0*/  IMAD.MOV.U32 R4, RZ, RZ, R16 ;  /* 0x000000ffff047224 */ /* 0x000fe200078e0010 */
[----:B------:R-:W-:Y:S01]  /*79e0*/  ISETP.NE.AND.EX P0, PT, RZ, UR9, PT, P0 ;  /* 0x00000009ff007c0c */ /* 0x000fe2000bf05300 */
[----:B------:R-:W-:Y:S01]  /*79f0*/  IMAD.MOV.U32 R5, RZ, RZ, R17 ;  /* 0x000000ffff057224 */ /* 0x000fe200078e0011 */
[----:B0-----:R-:W-:-:S11]  /*7a00*/  I2FP.F32.U32 R22, R15 ;  /* 0x0000000f00167245 */ /* 0x001fd60000201000 */
[----:B------:R-:W-:Y:S05]  /*7a10*/  @!P0 BRA `(.L_x_175) ;  /* 0x0000000000288947 */ /* 0x000fea0003800000 */
[----:B------:R-:W-:Y:S02]  /*7a20*/  ULDC UR7, c[0x0][0x634] ;  /* 0x00018d0000077ab9 */ /* 0x000fe40000000800 */
[----:B------:R-:W-:-:S05]  /*7a30*/  IADD3 R5, P0, R16, UR7, RZ ;  /* 0x0000000710057c10 */ /* 0x000fca000ff1e0ff */
[----:B------:R-:W-:-:S04]  /*7a40*/  IMAD.X R21, RZ, RZ, R17, P0 ;  /* 0x000000ffff157224 */ /* 0x000fc800000e0611 */
[----:B------:R-:W-:-:S04]  /*7a50*/  IMAD.WIDE.U32 R6, R21, UR8, RZ ;  /* 0x0000000815067c25 */ /* 0x000fc8000f8e00ff */
[----:B------:R-:W-:-:S04]  /*7a60*/  IMAD.WIDE.U32 R6, P0, R5, UR9, R6 ;  /* 0x0000000905067c25 */ /* 0x000fc8000f800006 */
[----:B------:R-:W-:-:S04]  /*7a70*/  IMAD.WIDE.U32 R4, R5, UR8, RZ ;  /* 0x0000000805047c25 */ /* 0x000fc8000f8e00ff */
[----:B------:R-:W-:Y:S01]  /*7a80*/  IMAD.MOV.U32 R4, RZ, RZ, R7 ;  /* 0x000000ffff047224 */ /* 0x000fe200078e0007 */
[----:B------:R-:W-:Y:S01]  /*7a90*/  IADD3 RZ, P1, R5, R6, RZ ;  /* 0x0000000605ff7210 */ /* 0x000fe20007f3e0ff */
[----:B------:R-:W-:-:S04]  /*7aa0*/  IMAD.X R5, RZ, RZ, RZ, P0 ;  /* 0x000000ffff057224 */ /* 0x000fc800000e06ff */
[----:B------:R-:W-:-:S08]  /*7ab0*/  IMAD.WIDE.U32.X R4, R21, UR9, R4, P1 ;  /* 0x0000000915047c25 */ /* 0x000fd000088e0404 */
.L_x_175:
[--C-:B------:R-:W-:Y:S01]  /*7ac0*/  SHF.R.U64 R14, R4, UR10, R5.reuse ;  /* 0x0000000a040e7c19 */ /* 0x100fe20008001205 */
[----:B------:R-:W-:Y:S01]  /*7ad0*/  FMUL R22, R22, UR11 ;  /* 0x0000000b16167c20 */ /* 0x000fe20008400000 */
[----:B------:R-:W-:Y:S01]  /*7ae0*/  SHF.R.U32.HI R4, RZ, UR10, R5 ;  /* 0x0000000aff047c19 */ /* 0x000fe20008011605 */
[----:B------:R-:W0:Y:S01]  /*7af0*/  LDC R6, c[0x0][0x144] ;  /* 0x00005100ff067b82 */ /* 0x000e220000000800 */
[----:B------:R-:W-:Y:S01]  /*7b00*/  IADD3 R5, P0, RZ, -R14, RZ ;  /* 0x8000000eff057210 */ /* 0x000fe20007f1e0ff */
[----:B------:R-:W-:Y:S01]  /*7b10*/  ULDC UR7, c[0x0][0x154] ;  /* 0x0000550000077ab9 */ /* 0x000fe20000000800 */
[----:B-1----:R-:W-:Y:S01]  /*7b20*/  I2FP.F32.U32 R7, R20 ;  /* 0x0000001400077245 */ /* 0x002fe20000201000 */
[----:B------:R-:W1:Y:S01]  /*7b30*/  F2I.U32.TRUNC.NTZ R22, R22 ;  /* 0x0000001600167305 */ /* 0x000e62000020f000 */
[----:B------:R-:W-:Y:S01]  /*7b40*/  ULDC.64 UR8, c[0x0][0x620] ;  /* 0x0001880000087ab9 */ /* 0x000fe20000000a00 */
[----:B------:R-:W-:Y:S01]  /*7b50*/  IMAD.X R4, RZ, RZ, ~R4, P0 ;  /* 0x000000ffff047224 */ /* 0x000fe200000e0e04 */
[----:B------:R-:W-:Y:S01]  /*7b60*/  ISETP.NE.AND P2, PT, R2, 0x1, PT ;  /* 0x000000010200780c */ /* 0x000fe20003f45270 */
[----:B------:R-:W-:Y:S01]  /*7b70*/  FMUL R23, R7, UR7 ;  /* 0x0000000707177c20 */ /* 0x000fe20008400000 */
[----:B------:R-:W2:Y:S01]  /*7b80*/  LDC R25, c[0x0][0x148] ;  /* 0x00005200ff197b82 */ /* 0x000ea20000000800 */
[----:B------:R-:W-:Y:S01]  /*7b90*/  IMAD R4, R4, UR8, RZ ;  /* 0x0000000804047c24 */ /* 0x000fe2000f8e02ff */
[----:B------:R-:W-:-:S03]  /*7ba0*/  ULDC UR7, c[0x0][0x618] ;  /* 0x0001860000077ab9 */ /* 0x000fc60000000800 */
[----:B------:R-:W3:Y:S01]  /*7bb0*/  F2I.U32.TRUNC.NTZ R23, R23 ;  /* 0x0000001700177305 */ /* 0x000ee2000020f000 */
[C---:B------:R-:W-:Y:S02]  /*7bc0*/  IMAD R7, R5.reuse, UR9, R4 ;  /* 0x0000000905077c24 */ /* 0x040fe4000f8e0204 */
[----:B------:R-:W-:Y:S01]  /*7bd0*/  IMAD.WIDE.U32 R4, R5, UR8, R16 ;  /* 0x0000000805047c25 */ /* 0x000fe2000f8e0010 */
[----:B------:R-:W-:Y:S02]  /*7be0*/  ULDC.64 UR8, c[0x0][0x640] ;  /* 0x0001900000087ab9 */ /* 0x000fe40000000a00 */
[----:B------:R-:W-:Y:S01]  /*7bf0*/  ISETP.NE.U32.AND P0, PT, RZ, UR8, PT ;  /* 0x00000008ff007c0c */ /* 0x000fe2000bf05070 */
[----:B------:R-:W-:Y:S02]  /*7c00*/  IMAD.IADD R5, R5, 0x1, R7 ;  /* 0x0000000105057824 */ /* 0x000fe400078e0207 */
[----:B-1----:R-:W-:Y:S01]  /*7c10*/  IMAD.MOV R22, RZ, RZ, -R22 ;  /* 0x000000ffff167224 */ /* 0x002fe200078e0a16 */
[----:B------:R-:W-:-:S02]  /*7c20*/  ISETP.NE.AND.EX P0, PT, RZ, UR9, PT, P0 ;  /* 0x00000009ff007c0c */ /* 0x000fc4000bf05300 */
[----:B------:R-:W-:Y:S01]  /*7c30*/  SHF.R.U64 R21, R4, UR7, R5 ;  /* 0x0000000704157c19 */ /* 0x000fe20008001205 */
[----:B0-----:R-:W-:Y:S01]  /*7c40*/  IMAD R15, R6, R22, R15 ;  /* 0x00000016060f7224 */ /* 0x001fe200078e020f */
[----:B------:R-:W-:Y:S01]  /*7c50*/  SHF.R.U32.HI R4, RZ, UR7, R5 ;  /* 0x00000007ff047c19 */ /* 0x000fe20008011605 */
[----:B------:R-:W-:Y:S01]  /*7c60*/  ULDC UR7, c[0x0][0x608] ;  /* 0x0001820000077ab9 */ /* 0x000fe20000000800 */
[----:B---3--:R-:W-:Y:S02]  /*7c70*/  IMAD.MOV R6, RZ, RZ, -R23 ;  /* 0x000000ffff067224 */ /* 0x008fe400078e0a17 */
[--C-:B------:R-:W-:Y:S02]  /*7c80*/  SHF.R.U64 R22, R21, UR7, R4.reuse ;  /* 0x0000000715167c19 */ /* 0x100fe40008001204 */
[----:B------:R-:W-:Y:S01]  /*7c90*/  SHF.R.U32.HI R5, RZ, UR7, R4 ;  /* 0x00000007ff057c19 */ /* 0x000fe20008011604 */
[----:B------:R-:W-:Y:S01]  /*7ca0*/  ULDC UR7, c[0x0][0x658] ;  /* 0x0001960000077ab9 */ /* 0x000fe20000000800 */
[----:B--2---:R-:W-:-:S02]  /*7cb0*/  @P2 IMAD R15, R25, R6, R20 ;  /* 0x00000006190f2224 */ /* 0x004fc400078e0214 */
[--C-:B------:R-:W-:Y:S02]  /*7cc0*/  SHF.R.U64 R20, R22, UR7, R5.reuse ;  /* 0x0000000716147c19 */ /* 0x100fe40008001205 */
[----:B------:R-:W-:-:S03]  /*7cd0*/  SHF.R.U32.HI R23, RZ, UR7, R5 ;  /* 0x00000007ff177c19 */ /* 0x000fc60008011605 */
[----:B------:R-:W-:Y:S02]  /*7ce0*/  IMAD.MOV.U32 R6, RZ, RZ, R20 ;  /* 0x000000ffff067224 */ /* 0x000fe400078e0014 */
[----:B------:R-:W-:Y:S01]  /*7cf0*/  IMAD.MOV.U32 R5, RZ, RZ, R23 ;  /* 0x000000ffff057224 */ /* 0x000fe200078e0017 */
[----:B------:R-:W-:Y:S06]  /*7d00*/  @!P0 BRA `(.L_x_176) ;  /* 0x00000000002c8947 */ /* 0x000fec0003800000 */
        /* <DEDUP_REMOVED lines=9> */
[----:B------:R-:W-:-:S04]  /*7da0*/  IMAD.WIDE.U32.X R4, R23, UR9, R4, P1 ;  /* 0x0000000917047c25 */ /* 0x000fc800088e0404 */
[----:B------:R-:W-:-:S07]  /*7db0*/  IMAD.MOV.U32 R6, RZ, RZ, R4 ;  /* 0x000000ffff067224 */ /* 0x000fce00078e0004 */
.L_x_176:
[----:B------:R-:W-:Y:S01]  /*7dc0*/  ULDC UR7, c[0x0][0x648] ;  /* 0x0001920000077ab9 */ /* 0x000fe20000000800 */
[----:B------:R-:W-:Y:S01]  /*7dd0*/  LOP3.LUT R4, R22, UR6, RZ, 0xc0, !PT ;  /* 0x0000000616047c12 */ /* 0x000fe2000f8ec0ff */
[----:B------:R-:W-:Y:S01]  /*7de0*/  ULDC UR8, c[0x0][0x610] ;  /* 0x0001840000087ab9 */ /* 0x000fe20000000800 */
[----:B------:R-:W-:Y:S01]  /*7df0*/  SHF.R.U64 R5, R6, UR7, R5 ;  /* 0x0000000706057c19 */ /* 0x000fe20008001205 */
[----:B------:R-:W-:Y:S01]  /*7e00*/  ULDC UR7, c[0x0][0x638] ;  /* 0x00018e0000077ab9 */ /* 0x000fe20000000800 */
[----:B------:R-:W-:-:S03]  /*7e10*/  LOP3.LUT R21, R21, UR4, RZ, 0xc0, !PT ;  /* 0x0000000415157c12 */ /* 0x000fc6000f8ec0ff */
[----:B------:R-:W-:Y:S02]  /*7e20*/  IMAD.MOV R7, RZ, RZ, -R5 ;  /* 0x000000ffff077224 */ /* 0x000fe400078e0a05 */
[----:B------:R-:W-:Y:S02]  /*7e30*/  IMAD R4, R5, UR5, R4 ;  /* 0x0000000505047c24 */ /* 0x000fe4000f8e0204 */
[----:B------:R-:W-:Y:S01]  /*7e40*/  IMAD R20, R7, UR7, R20 ;  /* 0x0000000707147c24 */ /* 0x000fe2000f8e0214 */
[----:B------:R-:W-:Y:S01]  /*7e50*/  ULDC UR7, c[0x0][0x600] ;  /* 0x0001800000077ab9 */ /* 0x000fe20000000800 */
[----:B------:R-:W-:Y:S02]  /*7e60*/  IMAD R15, R4, UR8, R15 ;  /* 0x00000008040f7c24 */ /* 0x000fe4000f8e020f */
[----:B------:R-:W-:Y:S02]  /*7e70*/  IMAD R20, R20, UR7, R21 ;  /* 0x0000000714147c24 */ /* 0x000fe4000f8e0215 */
[----:B------:R-:W-:-:S02]  /*7e80*/  IMAD.MOV.U32 R4, RZ, RZ, 0x1 ;  /* 0x00000001ff047424 */ /* 0x000fc400078e00ff */
[----:B------:R-:W-:Y:S01]  /*7e90*/  IMAD.MOV.U32 R7, RZ, RZ, R14 ;  /* 0x000000ffff077224 */ /* 0x000fe200078e000e */
[----:B------:R-:W-:Y:S02]  /*7ea0*/  SEL R21, R20, R15, !P2 ;  /* 0x0000000f14157207 */ /* 0x000fe40005000000 */
[----:B------:R-:W-:-:S07]  /*7eb0*/  SEL R20, R15, R20, !P2 ;  /* 0x000000140f147207 */ /* 0x000fce0005000000 */
.L_x_174:
[----:B------:R-:W-:Y:S05]  /*7ec0*/  BSYNC B1 ;  /* 0x0000000000017941 */ /* 0x000fea0003800000 */
.L_x_173:
[----:B------:R-:W-:-:S13]  /*7ed0*/  LOP3.LUT P0, RZ, R4, 0xff, RZ, 0xc0, !PT ;  /* 0x000000ff04ff7812 */ /* 0x000fda000780c0ff */
[----:B------:R-:W-:Y:S05]  /*7ee0*/  @P0 BRA `(.L_x_177) ;  /* 0xfffffff400100947 */ /* 0x000fea000383ffff */
[----:B------:R-:W-:Y:S05]  /*7ef0*/  BSYNC B0 ;  /* 0x0000000000007941 */ /* 0x000fea0003800000 */
.L_x_166:
[----:B------:R-:W-:-:S03]  /*7f00*/  UMOV UR7, 0xffffffff ;  /* 0xffffffff00077882 */ /* 0x000fc60000000000 */
[----:B------:R-:W-:Y:S05]  /*7f10*/  BRA.DIV UR7, `(.L_x_178) ;  /* 0x0000000607387947 */ /* 0x000fea000b800000 */
[----:B------:R-:W-:-:S13]  /*7f20*/  ELECT P6, URZ, PT ;  /* 0x00000000003f782f */ /* 0x000fda00038c0000 */
.L_x_193:
[----:B------:R-:W-:Y:S04]  /*7f30*/  BSSY B0, `(.L_x_179) ;  /* 0x0000034000007945 */ /* 0x000fe80003800000 */
[----:B------:R-:W-:Y:S05]  /*7f40*/  @!P6 BRA `(.L_x_180) ;  /* 0x0000000000c8e947 */ /* 0x000fea0003800000 */
[----:B------:R-:W-:-:S04]  /*7f50*/  LOP3.LUT R18, R18, 0x2, RZ, 0xfc, !PT ;  /* 0x0000000212127812 */ /* 0x000fc800078efcff */
[----:B------:R-:W-:-:S13]  /*7f60*/  ISETP.NE.AND P0, PT, R18, 0x3, PT ;  /* 0x000000031200780c */ /* 0x000fda0003f05270 */
[----:B------:R-:W-:Y:S05]  /*7f70*/  @!P0 BRA `(.L_x_181) ;  /* 0x0000000000048947 */ /* 0x000fea0003800000 */
[----:B------:R-:W-:Y:S01]  /*7f80*/  BPT.TRAP 0x1 ;  /* 0x000000040000795c */ /* 0x000fe20000300000 */
.L_x_181:
[----:B------:R-:W0:Y:S01]  /*7f90*/  S2R R5, SR_CgaCtaId ;  /* 0x0000000000057919 */ /* 0x000e220000008800 */
[----:B------:R-:W-:Y:S02]  /*7fa0*/  MOV R0, 0x400 ;  /* 0x0000040000007802 */ /* 0x000fe40000000f00 */
[----:B------:R-:W-:Y:S02]  /*7fb0*/  SHF.L.U32 R2, R3, 0x1f, RZ ;  /* 0x0000001f03027819 */ /* 0x000fe400000006ff */
[----:B0-----:R-:W-:-:S05]  /*7fc0*/  LEA R5, R5, R0, 0x18 ;  /* 0x0000000005057211 */ /* 0x001fca00078ec0ff */
[----:B------:R-:W-:-:S04]  /*7fd0*/  VIADD R5, R5, 0x28 ;  /* 0x0000002805057836 */ /* 0x000fc80000000000 */
[C---:B------:R-:W-:Y:S02]  /*7fe0*/  IMAD R7, R8.reuse, 0x8, R5 ;  /* 0x0000000808077824 */ /* 0x040fe400078e0205 */
[----:B------:R-:W-:Y:S02]  /*7ff0*/  VIADD R8, R8, 0x1 ;  /* 0x0000000108087836 */ /* 0x000fe40000000000 */
[----:B------:R-:W0:Y:S03]  /*8000*/  SYNCS.PHASECHK.TRANS64.TRYWAIT P0, [R7+URZ], R2 ;  /* 0x00000002070075a7 */ /* 0x000e26000800017f */
[----:B------:R-:W-:-:S04]  /*8010*/  ISETP.NE.AND P1, PT, R8, 0x5, PT ;  /* 0x000000050800780c */ /* 0x000fc80003f25270 */
[----:B------:R-:W-:Y:S02]  /*8020*/  SEL R0, RZ, 0x1, P1 ;  /* 0x00000001ff007807 */ /* 0x000fe40000800000 */
[----:B------:R-:W-:Y:S02]  /*8030*/  SEL R8, R8, RZ, P1 ;  /* 0x000000ff08087207 */ /* 0x000fe40000800000 */
[----:B------:R-:W-:-:S03]  /*8040*/  LOP3.LUT R9, R3, R0, RZ, 0x3c, !PT ;  /* 0x0000000003097212 */ /* 0x000fc600078e3cff */
[----:B------:R-:W-:Y:S01]  /*8050*/  IMAD R6, R8, 0x8, R5 ;  /* 0x0000000808067824 */ /* 0x000fe200078e0205 */
[----:B------:R-:W-:Y:S01]  /*8060*/  SHF.L.U32 R3, R9, 0x1f, RZ ;  /* 0x0000001f09037819 */ /* 0x000fe200000006ff */
[----:B0-----:R-:W-:Y:S06]  /*8070*/  @!P0 BRA `(.L_x_182) ;  /* 0x0000000400008947 */ /* 0x001fec0003800000 */
.L_x_194:
[----:B------:R-:W1:Y:S01]  /*8080*/  SYNCS.PHASECHK.TRANS64.TRYWAIT P0, [R6+URZ], R3 ;  /* 0x00000003060075a7 */ /* 0x000e62000800017f */
[----:B------:R-:W-:-:S05]  /*8090*/  VIADD R0, R8, 0x1 ;  /* 0x0000000108007836 */ /* 0x000fca0000000000 */
[----:B------:R-:W-:-:S04]  /*80a0*/  ISETP.NE.AND P1, PT, R0, 0x5, PT ;  /* 0x000000050000780c */ /* 0x000fc80003f25270 */
[----:B0-----:R-:W-:Y:S02]  /*80b0*/  SEL R2, RZ, 0x1, P1 ;  /* 0x00000001ff027807 */ /* 0x001fe40000800000 */
[----:B------:R-:W-:Y:S02]  /*80c0*/  SEL R0, R0, RZ, P1 ;  /* 0x000000ff00007207 */ /* 0x000fe40000800000 */
[----:B------:R-:W-:-:S03]  /*80d0*/  LOP3.LUT R9, R9, R2, RZ, 0x3c, !PT ;  /* 0x0000000209097212 */ /* 0x000fc600078e3cff */
[----:B------:R-:W-:Y:S01]  /*80e0*/  IMAD R7, R0, 0x8, R5 ;  /* 0x0000000800077824 */ /* 0x000fe200078e0205 */
[----:B------:R-:W-:Y:S01]  /*80f0*/  SHF.L.U32 R4, R9, 0x1f, RZ ;  /* 0x0000001f09047819 */ /* 0x000fe200000006ff */
[----:B-1----:R-:W-:Y:S06]  /*8100*/  @!P0 BRA `(.L_x_183) ;  /* 0x0000000000f08947 */ /* 0x002fec0003800000 */
.L_x_195:
[----:B------:R-:W1:Y:S01]  /*8110*/  SYNCS.PHASECHK.TRANS64.TRYWAIT P0, [R7+URZ], R4 ;  /* 0x00000004070075a7 */ /* 0x000e62000800017f */
[----:B------:R-:W-:-:S05]  /*8120*/  VIADD R0, R0, 0x1 ;  /* 0x0000000100007836 */ /* 0x000fca0000000000 */
[----:B------:R-:W-:-:S04]  /*8130*/  ISETP.NE.AND P1, PT, R0, 0x5, PT ;  /* 0x000000050000780c */ /* 0x000fc80003f25270 */
[----:B------:R-:W-:Y:S02]  /*8140*/  SEL R2, RZ, 0x1, P1 ;  /* 0x00000001ff027807 */ /* 0x000fe40000800000 */
[----:B------:R-:W-:Y:S02]  /*8150*/  SEL R0, R0, RZ, P1 ;  /* 0x000000ff00007207 */ /* 0x000fe40000800000 */
[----:B------:R-:W-:-:S03]  /*8160*/  LOP3.LUT R9, R9, R2, RZ, 0x3c, !PT ;  /* 0x0000000209097212 */ /* 0x000fc600078e3cff */
[----:B0-----:R-:W-:Y:S01]  /*8170*/  IMAD R6, R0, 0x8, R5 ;  /* 0x0000000800067824 */ /* 0x001fe200078e0205 */
[----:B------:R-:W-:Y:S01]  /*8180*/  SHF.L.U32 R3, R9, 0x1f, RZ ;  /* 0x0000001f09037819 */ /* 0x000fe200000006ff */
[----:B-1----:R-:W-:Y:S06]  /*8190*/  @!P0 BRA `(.L_x_184) ;  /* 0x0000000000e08947 */ /* 0x002fec0003800000 */
.L_x_196:
[----:B------:R-:W1:Y:S01]  /*81a0*/  SYNCS.PHASECHK.TRANS64.TRYWAIT P0, [R6+URZ], R3 ;  /* 0x00000003060075a7 */ /* 0x000e62000800017f */
[----:B------:R-:W-:-:S05]  /*81b0*/  VIADD R0, R0, 0x1 ;  /* 0x0000000100007836 */ /* 0x000fca0000000000 */
[----:B------:R-:W-:-:S04]  /*81c0*/  ISETP.NE.AND P1, PT, R0, 0x5, PT ;  /* 0x000000050000780c */ /* 0x000fc80003f25270 */
[----:B------:R-:W-:Y:S02]  /*81d0*/  SEL R2, RZ, 0x1, P1 ;  /* 0x00000001ff027807 */ /* 0x000fe40000800000 */
[----:B------:R-:W-:Y:S02]  /*81e0*/  SEL R0, R0, RZ, P1 ;  /* 0x000000ff00007207 */ /* 0x000fe40000800000 */
[----:B------:R-:W-:Y:S01]  /*81f0*/  LOP3.LUT R2, R9, R2, RZ, 0x3c, !PT ;  /* 0x0000000209027212 */ /* 0x000fe200078e3cff */
[----:B-1----:R-:W-:Y:S06]  /*8200*/  @!P0 BRA `(.L_x_185) ;  /* 0x0000000000d88947 */ /* 0x002fec0003800000 */
.L_x_197:
[----:B------:R-:W-:Y:S01]  /*8210*/  IMAD R5, R0, 0x8, R5 ;  /* 0x0000000800057824 */ /* 0x000fe200078e0205 */
[----:B------:R-:W-:-:S07]  /*8220*/  SHF.L.U32 R0, R2, 0x1f, RZ ;  /* 0x0000001f02007819 */ /* 0x000fce00000006ff */
.L_x_186:
[----:B--2---:R2:W3:Y:S02]  /*8230*/  SYNCS.PHASECHK.TRANS64.TRYWAIT P0, [R5+URZ], R0 ;  /* 0x00000000050075a7 */ /* 0x0044e4000800017f */
[----:B---3--:R-:W-:Y:S05]  /*8240*/  @!P0 NANOSLEEP.SYNCS 0x989680 ;  /* 0x009896800000895d */ /* 0x008fea0003900000 */
[----:B------:R-:W3:Y:S02]  /*8250*/  @!P0 SYNCS.PHASECHK.TRANS64 P0, [R5+URZ], R0 ;  /* 0x00000000050085a7 */ /* 0x000ee4000800007f */
[----:B---3--:R-:W-:Y:S05]  /*8260*/  @!P0 BRA `(.L_x_186) ;  /* 0xfffffffc00f08947 */ /* 0x008fea000383ffff */
.L_x_180:
[----:B------:R-:W-:Y:S05]  /*8270*/  BSYNC B0 ;  /* 0x0000000000007941 */ /* 0x000fea0003800000 */
.L_x_179:
[----:B------:R-:W-:Y:S05]  /*8280*/  EXIT ;  /* 0x000000000000794d */ /* 0x000fea0003800000 */
.L_x_21:
[----:B-1----:R1:W2:Y:S02]  /*8290*/  SYNCS.PHASECHK.TRANS64.TRYWAIT P1, [R3+URZ], R0 ;  /* 0x00000000030075a7 */ /* 0x0022a4000802017f */
[----:B--2---:R-:W-:Y:S05]  /*82a0*/  @!P1 NANOSLEEP.SYNCS 0x989680 ;  /* 0x009896800000995d */ /* 0x004fea0003900000 */
[----:B------:R-:W2:Y:S02]  /*82b0*/  @!P1 SYNCS.PHASECHK.TRANS64 P1, [R3+URZ], R0 ;  /* 0x00000000030095a7 */ /* 0x000ea4000802007f */
[----:B--2---:R-:W-:Y:S05]  /*82c0*/  @!P1 BRA `(.L_x_21) ;  /* 0xfffffffc00f09947 */ /* 0x004fea000383ffff */
[----:B------:R-:W-:Y:S05]  /*82d0*/  BRA `(.L_x_20) ;  /* 0xffffff94003c7947 */ /* 0x000fea000383ffff */
.L_x_26:
[----:B-1----:R1:W2:Y:S02]  /*82e0*/  SYNCS.PHASECHK.TRANS64.TRYWAIT P1, [R5+URZ], R4 ;  /* 0x00000004050075a7 */ /* 0x0022a4000802017f */
[----:B--2---:R-:W-:Y:S05]  /*82f0*/  @!P1 NANOSLEEP.SYNCS 0x989680 ;  /* 0x009896800000995d */ /* 0x004fea0003900000 */
[----:B------:R-:W2:Y:S02]  /*8300*/  @!P1 SYNCS.PHASECHK.TRANS64 P1, [R5+URZ], R4 ;  /* 0x00000004050095a7 */ /* 0x000ea4000802007f */
[----:B--2---:R-:W-:Y:S05]  /*8310*/  @!P1 BRA `(.L_x_26) ;  /* 0xfffffffc00f09947 */ /* 0x004fea000383ffff */
[----:B------:R-:W-:Y:S05]  /*8320*/  BRA `(.L_x_25) ;  /* 0xffffff9800887947 */ /* 0x000fea000383ffff */
.L_x_167:
[----:B------:R-:W-:Y:S01]  /*8330*/  BSSY B1, `(.L_x_187) ;  /* 0x0000006000017945 */ /* 0x000fe20003800000 */
[----:B------:R-:W-:-:S07]  /*8340*/  IMAD.MOV.U32 R15, RZ, RZ, -0x1 ;  /* 0xffffffffff0f7424 */ /* 0x000fce00078e00ff */
[----:B------:R-:W-:Y:S05]  /*8350*/  WARPSYNC.COLLECTIVE R15, `(.L_x_188) ;  /* 0x000000000f0c7348 */ /* 0x000fea0003c00000 */
[----:B------:R-:W-:Y:S02]  /*8360*/  ELECT P6, UR62, PT ;  /* 0x00000000003e782f */ /* 0x000fe400038c0000 */
[----:B------:R-:W-:Y:S01]  /*8370*/  MOV R14, UR62 ;  /* 0x0000003e000e7c02 */ /* 0x000fe20008000f00 */
[----:B------:R-:W-:Y:S10]  /*8380*/  ENDCOLLECTIVE ;  /* 0x000000000000791b */ /* 0x000ff40003800000 */
.L_x_188:
[----:B------:R-:W-:Y:S05]  /*8390*/  BSYNC B1 ;  /* 0x0000000000017941 */ /* 0x000fea0003800000 */
.L_x_187:
[----:B------:R-:W-:Y:S05]  /*83a0*/  BRA `(.L_x_189) ;  /* 0xffffffec00ec7947 */ /* 0x000fea000383ffff */
.L_x_170:
[----:B-1----:R1:W2:Y:S02]  /*83b0*/  SYNCS.PHASECHK.TRANS64.TRYWAIT P0, [R23+URZ+0x28], R14 ;  /* 0x0000280e170075a7 */ /* 0x0022a4000800017f */
[----:B--2---:R-:W-:Y:S05]  /*83c0*/  @!P0 NANOSLEEP.SYNCS 0x989680 ;  /* 0x009896800000895d */ /* 0x004fea0003900000 */
[----:B------:R-:W2:Y:S02]  /*83d0*/  @!P0 SYNCS.PHASECHK.TRANS64 P0, [R23+URZ+0x28], R14 ;  /* 0x0000280e170085a7 */ /* 0x000ea4000800007f */
[----:B--2---:R-:W-:Y:S05]  /*83e0*/  @!P0 BRA `(.L_x_170) ;  /* 0xfffffffc00f08947 */ /* 0x004fea000383ffff */
[----:B------:R-:W-:Y:S05]  /*83f0*/  BRA `(.L_x_190) ;  /* 0xfffffff000247947 */ /* 0x000fea000383ffff */
.L_x_178:
[----:B------:R-:W-:Y:S01]  /*8400*/  BSSY B0, `(.L_x_191) ;  /* 0x0000006000007945 */ /* 0x000fe20003800000 */
[----:B------:R-:W-:-:S07]  /*8410*/  IMAD.MOV.U32 R15, RZ, RZ, -0x1 ;  /* 0xffffffffff0f7424 */ /* 0x000fce00078e00ff */
[----:B------:R-:W-:Y:S05]  /*8420*/  WARPSYNC.COLLECTIVE R15, `(.L_x_192) ;  /* 0x000000000f0c7348 */ /* 0x000fea0003c00000 */
[----:B------:R-:W-:Y:S02]  /*8430*/  ELECT P6, UR62, PT ;  /* 0x00000000003e782f */ /* 0x000fe400038c0000 */
[----:B------:R-:W-:Y:S01]  /*8440*/  MOV R14, UR62 ;  /* 0x0000003e000e7c02 */ /* 0x000fe20008000f00 */
[----:B------:R-:W-:Y:S10]  /*8450*/  ENDCOLLECTIVE ;  /* 0x000000000000791b */ /* 0x000ff40003800000 */
.L_x_192:
[----:B------:R-:W-:Y:S05]  /*8460*/  BSYNC B0 ;  /* 0x0000000000007941 */ /* 0x000fea0003800000 */
.L_x_191:
[----:B------:R-:W-:Y:S05]  /*8470*/  BRA `(.L_x_193) ;  /* 0xfffffff800ac7947 */ /* 0x000fea000383ffff */
.L_x_182:
[----:B0-----:R0:W1:Y:S02]  /*8480*/  SYNCS.PHASECHK.TRANS64.TRYWAIT P0, [R7+URZ], R2 ;  /* 0x00000002070075a7 */ /* 0x001064000800017f */
[----:B-1----:R-:W-:Y:S05]  /*8490*/  @!P0 NANOSLEEP.SYNCS 0x989680 ;  /* 0x009896800000895d */ /* 0x002fea0003900000 */
[----:B------:R-:W1:Y:S02]  /*84a0*/  @!P0 SYNCS.PHASECHK.TRANS64 P0, [R7+URZ], R2 ;  /* 0x00000002070085a7 */ /* 0x000e64000800007f */
[----:B-1----:R-:W-:Y:S05]  /*84b0*/  @!P0 BRA `(.L_x_182) ;  /* 0xfffffffc00f08947 */ /* 0x002fea000383ffff */
[----:B------:R-:W-:Y:S05]  /*84c0*/  BRA `(.L_x_194) ;  /* 0xfffffff800ec7947 */ /* 0x000fea000383ffff */
.L_x_183:
[----:B0-----:R0:W1:Y:S02]  /*84d0*/  SYNCS.PHASECHK.TRANS64.TRYWAIT P0, [R6+URZ], R3 ;  /* 0x00000003060075a7 */ /* 0x001064000800017f */
[----:B-1----:R-:W-:Y:S05]  /*84e0*/  @!P0 NANOSLEEP.SYNCS 0x989680 ;  /* 0x009896800000895d */ /* 0x002fea0003900000 */
[----:B------:R-:W1:Y:S02]  /*84f0*/  @!P0 SYNCS.PHASECHK.TRANS64 P0, [R6+URZ], R3 ;  /* 0x00000003060085a7 */ /* 0x000e64000800007f */
[----:B-1----:R-:W-:Y:S05]  /*8500*/  @!P0 BRA `(.L_x_183) ;  /* 0xfffffffc00f08947 */ /* 0x002fea000383ffff */
[----:B------:R-:W-:Y:S05]  /*8510*/  BRA `(.L_x_195) ;  /* 0xfffffff800fc7947 */ /* 0x000fea000383ffff */
.L_x_184:
[----:B0-----:R0:W1:Y:S02]  /*8520*/  SYNCS.PHASECHK.TRANS64.TRYWAIT P0, [R7+URZ], R4 ;  /* 0x00000004070075a7 */ /* 0x001064000800017f */
[----:B-1----:R-:W-:Y:S05]  /*8530*/  @!P0 NANOSLEEP.SYNCS 0x989680 ;  /* 0x009896800000895d */ /* 0x002fea0003900000 */
[----:B------:R-:W1:Y:S02]  /*8540*/  @!P0 SYNCS.PHASECHK.TRANS64 P0, [R7+URZ], R4 ;  /* 0x00000004070085a7 */ /* 0x000e64000800007f */
[----:B-1----:R-:W-:Y:S05]  /*8550*/  @!P0 BRA `(.L_x_184) ;  /* 0xfffffffc00f08947 */ /* 0x002fea000383ffff */
[----:B------:R-:W-:Y:S05]  /*8560*/  BRA `(.L_x_196) ;  /* 0xfffffffc000c7947 */ /* 0x000fea000383ffff */
.L_x_185:
[----:B-1----:R1:W2:Y:S02]  /*8570*/  SYNCS.PHASECHK.TRANS64.TRYWAIT P0, [R6+URZ], R3 ;  /* 0x00000003060075a7 */ /* 0x0022a4000800017f */
[----:B--2---:R-:W-:Y:S05]  /*8580*/  @!P0 NANOSLEEP.SYNCS 0x989680 ;  /* 0x009896800000895d */ /* 0x004fea0003900000 */
[----:B------:R-:W2:Y:S02]  /*8590*/  @!P0 SYNCS.PHASECHK.TRANS64 P0, [R6+URZ], R3 ;  /* 0x00000003060085a7 */ /* 0x000ea4000800007f */
[----:B--2---:R-:W-:Y:S05]  /*85a0*/  @!P0 BRA `(.L_x_185) ;  /* 0xfffffffc00f08947 */ /* 0x004fea000383ffff */
[----:B------:R-:W-:Y:S05]  /*85b0*/  BRA `(.L_x_197) ;  /* 0xfffffffc00147947 */ /* 0x000fea000383ffff */
.L_x_198:
[----:B------:R-:W-:-:S00]  /*85c0*/  BRA `(.L_x_198) ;  /* 0xfffffffc00fc7947 */ /* 0x000fc0000383ffff */
[----:B------:R-:W-:-:S00]  /*85d0*/  NOP ;  /* 0x0000000000007918 */ /* 0x000fc00000000000 */
        /* <DEDUP_REMOVED lines=10> */
.L_x_199:


//--------------------- .nv.global.init           --------------------------
	.section	.nv.global.init,"aw",@progbits
.nv.global.init:
	.type		$str$22,@object
	.size		$str$22,($str$23 - $str$22)
$str$22:
        /*0000*/ 	.byte	0x6b, 0x5f, 0x74, 0x69, 0x6c, 0x65, 0x5f, 0x63, 0x6f, 0x75, 0x6e, 0x74, 0x20, 0x3e, 0x3d, 0x20
        /*0010*/ 	.byte	0x31, 0x00
	.type		$str$23,@object
	.size		$str$23,(__unnamed_1 - $str$23)
$str$23:
        /*0012*/ 	.byte	0x2f, 0x74, 0x6d, 0x70, 0x2f, 0x63, 0x75, 0x74, 0x6c, 0x61, 0x73, 0x73, 0x5f, 0x73, 0x77, 0x65
        /*0022*/ 	.byte	0x65, 0x70, 0x5f, 0x73, 0x72, 0x63, 0x2f, 0x69, 0x6e, 0x63, 0x6c, 0x75, 0x64, 0x65, 0x2f, 0x63
        /*0032*/ 	.byte	0x75, 0x74, 0x6c, 0x61, 0x73, 0x73, 0x2f, 0x67, 0x65, 0x6d, 0x6d, 0x2f, 0x63, 0x6f, 0x6c, 0x6c
        /*0042*/ 	.byte	0x65, 0x63, 0x74, 0x69, 0x76, 0x65, 0x2f, 0x73, 0x6d, 0x39, 0x30, 0x5f, 0x6d, 0x6d, 0x61, 0x5f
        /*0052*/ 	.byte	0x74, 0x6d, 0x61, 0x5f, 0x67, 0x6d, 0x6d, 0x61, 0x5f, 0x73, 0x73, 0x5f, 0x77, 0x61, 0x72, 0x70
        /*0062*/ 	.byte	0x73, 0x70, 0x65, 0x63, 0x69, 0x61, 0x6c, 0x69, 0x7a, 0x65, 0x64, 0x2e, 0x68, 0x70, 0x70, 0x00
	.type		__unnamed_1,@object
	.size		__unnamed_1,(.L_0 - __unnamed_1)
__unnamed_1:
        /*0072*/ 	.byte	0x76, 0x6f, 0x69, 0x64, 0x20, 0x63, 0x75, 0x74, 0x6c, 0x61, 0x73, 0x73, 0x3a, 0x3a, 0x67, 0x65
        /* <DEDUP_REMOVED lines=180> */
        /*0bc2*/ 	.byte	0x74, 0x69, 0x74, 0x79, 0x5d, 0x00
.L_0:


//--------------------- .nv.shared._ZN7cutlass13device_kernelINS_4gemm6kernel13GemmUniversalIN4cute5tupleIJiiiiEEENS1_10collective13CollectiveMmaINS1_34MainloopSm90TmaGmmaWarpSpecializedILi5ENS5_IJNS4_1CILi2EEENSA_ILi1EEESC_EEENS1_35KernelTmaWarpSpecializedCooperativeEEENS5_IJNSA_ILi128EEESG_SG_EEENS_6half_tENS5_IJlSC_lEEESI_SJ_NS4_8TiledMMAINS4_8MMA_AtomIJNS4_4SM904GMMA26MMA_64x128x16_F32F16F16_SSILNSN_5MajorE0ELSP_0ELNSN_7ScaleInE1ELSQ_1EEEEEENS4_6LayoutISD_NS5_IJSC_NSA_ILi0EEESU_EEEEENS5_IJNS4_10UnderscoreESX_SX_EEEEENS4_13SM90_TMA_LOADENS4_14ComposedLayoutINS4_7SwizzleILi3ELi4ELi3EEENS4_18smem_ptr_flag_bitsILi16EEENST_INS5_IJNSA_ILi8EEENSA_ILi64EEEEEENS5_IJS17_SC_EEEEEEEvNS4_8identityENS4_23SM90_TMA_LOAD_MULTICASTES1B_vS1C_EENS_8epilogue10collective6detail29Sm90TmaWarpSpecializedAdapterINS1G_15DefaultEpilogueISI_SJ_SJ_NS1F_6thread17LinearCombinationISI_Li1EffLNS1K_9ScaleType4KindE0ELNS_15FloatRoundStyleE2ESI_EENS1_15EpilogueDefaultEEEEEvvEEEEvNT_6ParamsE --------------------------
	.section	.nv.shared._ZN7cutlass13device_kernelINS_4gemm6kernel13GemmUniversalIN4cute5tupleIJiiiiEEENS1_10collective13CollectiveMmaINS1_34MainloopSm90TmaGmmaWarpSpecializedILi5ENS5_IJNS4_1CILi2EEENSA_ILi1EEESC_EEENS1_35KernelTmaWarpSpecializedCooperativeEEENS5_IJNSA_ILi128EEESG_SG_EEENS_6half_tENS5_IJlSC_lEEESI_SJ_NS4_8TiledMMAINS4_8MMA_AtomIJNS4_4SM904GMMA26MMA_64x128x16_F32F16F16_SSILNSN_5MajorE0ELSP_0ELNSN_7ScaleInE1ELSQ_1EEEEEENS4_6LayoutISD_NS5_IJSC_NSA_ILi0EEESU_EEEEENS5_IJNS4_10UnderscoreESX_SX_EEEEENS4_13SM90_TMA_LOADENS4_14ComposedLayoutINS4_7SwizzleILi3ELi4ELi3EEENS4_18smem_ptr_flag_bitsILi16EEENST_INS5_IJNSA_ILi8EEENSA_ILi64EEEEEENS5_IJS17_SC_EEEEEEEvNS4_8identityENS4_23SM90_TMA_LOAD_MULTICASTES1B_vS1C_EENS_8epilogue10collective6detail29Sm90TmaWarpSpecializedAdapterINS1G_15DefaultEpilogueISI_SJ_SJ_NS1F_6thread17LinearCombinationISI_Li1EffLNS1K_9ScaleType4KindE0ELNS_15FloatRoundStyleE2ESI_EENS1_15EpilogueDefaultEEEEEvvEEEEvNT_6ParamsE,"aw",@nobits
	.sectionflags	@""
	.align	16
	.zero		1024


//--------------------- .nv.shared.reserved.0     --------------------------
	.section	.nv.shared.reserved.0,"aw",@nobits
	.weak		__nv_reservedSMEM_offset_0_alias
	.size		__nv_reservedSMEM_offset_0_alias, 0, 0
	.other		__nv_reservedSMEM_offset_0_alias,@"STO_CUDA_RESERVED_SHARED STV_DEFAULT"
__nv_reservedSMEM_offset_0_alias:
	.zero		0


//--------------------- .nv.global                --------------------------
	.section	.nv.global,"aw",@nobits
.nv.global:
	.type		_ZN39_INTERNAL_d4c4592f_4_k_cu_f8cb2bb4_40494cute1_E,@object
	.size		_ZN39_INTERNAL_d4c4592f_4_k_cu_f8cb2bb4_40494cute1_E,(_ZN39_INTERNAL_d4c4592f_4_k_cu_f8cb2bb4_40494cuda3std3__45__cpo6cbeginE - _ZN39_INTERNAL_d4c4592f_4_k_cu_f8cb2bb4_40494cute1_E)
_ZN39_INTERNAL_d4c4592f_4_k_cu_f8cb2bb4_40494cute1_E:
	.zero		1
	.type		_ZN39_INTERNAL_d4c4592f_4_k_cu_f8cb2bb4_40494cuda3std3__45__cpo6cbeginE,@object
	.size		_ZN39_INTERNAL_d4c4592f_4_k_cu_f8cb2bb4_40494cuda3std3__45__cpo6cbeginE,(_ZN39_INTERNAL_d4c4592f_4_k_cu_f8cb2bb4_40494cuda3std3__48in_placeE - _ZN39_INTERNAL_d4c4592f_4_k_cu_f8cb2bb4_40494cuda3std3__45__cpo6cbeginE)
_ZN39_INTERNAL_d4c4592f_4_k_cu_f8cb2bb4_40494cuda3std3__45__cpo6cbeginE:
	.zero		1
	.type		_ZN39_INTERNAL_d4c4592f_4_k_cu_f8cb2bb4_40494cuda3std3__48in_placeE,@object
	.size		_ZN39_INTERNAL_d4c4592f_4_k_cu_f8cb2bb4_40494cuda3std3__48in_placeE,(_ZN39_INTERNAL_d4c4592f_4_k_cu_f8cb2bb4_40494cuda3std6ranges3__45__cpo9iter_moveE - _ZN39_INTERNAL_d4c4592f_4_k_cu_f8cb2bb4_40494cuda3std3__48in_placeE)
_ZN39_INTERNAL_d4c4592f_4_k_cu_f8cb2bb4_40494cuda3std3__48in_placeE:
	.zero		1
	.type		_ZN39_INTERNAL_d4c4592f_4_k_cu_f8cb2bb4_40494cuda3std6ranges3__45__cpo9iter_moveE,@object
	.size		_ZN39_INTERNAL_d4c4592f_4_k_cu_f8cb2bb4_40494cuda3std6ranges3__45__cpo9iter_moveE,(_ZN39_INTERNAL_d4c4592f_4_k_cu_f8cb2bb4_40494cuda3std3__45__cpo5beginE - _ZN39_INTERNAL_d4c4592f_4_k_cu_f8cb2bb4_40494cuda3std6ranges3__45__cpo9iter_moveE)
_ZN39_INTERNAL_d4c4592f_4_k_cu_f8cb2bb4_40494cuda3std6ranges3__45__cpo9iter_moveE:
	.zero		1
	.type		_ZN39_INTERNAL_d4c4592f_4_k_cu_f8cb2bb4_40494cuda3std3__45__cpo5beginE,@object
	.size		_ZN39_INTERNAL_d4c4592f_4_k_cu_f8cb2bb4_40494cuda3std3__45__cpo5beginE,(_ZN39_INTERNAL_d4c4592f_4_k_cu_f8cb2bb4_40494cuda3std3__441_GLOBAL__N__d4c4592f_4_k_cu_f8cb2bb4_40496ignoreE - _ZN39_INTERNAL_d4c4592f_4_k_cu_f8cb2bb4_40494cuda3std3__45__cpo5beginE)
_ZN39_INTERNAL_d4c4592f_4_k_cu_f8cb2bb4_40494cuda3std3__45__cpo5beginE:
	.zero		1
	.type		_ZN39_INTERNAL_d4c4592f_4_k_cu_f8cb2bb4_40494cuda3std3__441_GLOBAL__N__d4c4592f_4_k_cu_f8cb2bb4_40496ignoreE,@object
	.size		_ZN39_INTERNAL_d4c4592f_4_k_cu_f8cb2bb4_40494cuda3std3__441_GLOBAL__N__d4c4592f_4_k_cu_f8cb2bb4_40496ignoreE,(_ZN39_INTERNAL_d4c4592f_4_k_cu_f8cb2bb4_40494cute7productE - _ZN39_INTERNAL_d4c4592f_4_k_cu_f8cb2bb4_40494cuda3std3__441_GLOBAL__N__d4c4592f_4_k_cu_f8cb2bb4_40496ignoreE)
_ZN39_INTERNAL_d4c4592f_4_k_cu_f8cb2bb4_40494cuda3std3__441_GLOBAL__N__d4c4592f_4_k_cu_f8cb2bb4_40496ignoreE:
	.zero		1
	.type		_ZN39_INTERNAL_d4c4592f_4_k_cu_f8cb2bb4_40494cute7productE,@object
	.size		_ZN39_INTERNAL_d4c4592f_4_k_cu_f8cb2bb4_40494cute7productE,(_ZN39_INTERNAL_d4c4592f_4_k_cu_f8cb2bb4_40494cuda3std3__45__cpo3endE - _ZN39_INTERNAL_d4c4592f_4_k_cu_f8cb2bb4_40494cute7productE)
_ZN39_INTERNAL_d4c4592f_4_k_cu_f8cb2bb4_40494cute7productE:
	.zero		1
	.type		_ZN39_INTERNAL_d4c4592f_4_k_cu_f8cb2bb4_40494cuda3std3__45__cpo3endE,@object
	.size		_ZN39_INTERNAL_d4c4592f_4_k_cu_f8cb2bb4_40494cuda3std3__45__cpo3endE,(_ZN39_INTERNAL_d4c4592f_4_k_cu_f8cb2bb4_40494cuda3std3__419piecewise_constructE - _ZN39_INTERNAL_d4c4592f_4_k_cu_f8cb2bb4_40494cuda3std3__45__cpo3endE)
_ZN39_INTERNAL_d4c4592f_4_k_cu_f8cb2bb4_40494cuda3std3__45__cpo3endE:
	.zero		1
	.type		_ZN39_INTERNAL_d4c4592f_4_k_cu_f8cb2bb4_40494cuda3std3__419piecewise_constructE,@object
	.size		_ZN39_INTERNAL_d4c4592f_4_k_cu_f8cb2bb4_40494cuda3std3__419piecewise_constructE,(_ZN39_INTERNAL_d4c4592f_4_k_cu_f8cb2bb4_40494cuda3std3__45__cpo4cendE - _ZN39_INTERNAL_d4c4592f_4_k_cu_f8cb2bb4_40494cuda3std3__419piecewise_constructE)
_ZN39_INTERNAL_d4c4592f_4_k_cu_f8cb2bb4_40494cuda3std3__419piecewise_constructE:
	.zero		1
	.type		_ZN39_INTERNAL_d4c4592f_4_k_cu_f8cb2bb4_40494cuda3std3__45__cpo4cendE,@object
	.size		_ZN39_INTERNAL_d4c4592f_4_k_cu_f8cb2bb4_40494cuda3std3__45__cpo4cendE,(_ZN39_INTERNAL_d4c4592f_4_k_cu_f8cb2bb4_40494cuda3std6ranges3__45__cpo4swapE - _ZN39_INTERNAL_d4c4592f_4_k_cu_f8cb2bb4_40494cuda3std3__45__cpo4cendE)
_ZN39_INTERNAL_d4c4592f_4_k_cu_f8cb2bb4_40494cuda3std3__45__cpo4cendE:
	.zero		1
	.type		_ZN39_INTERNAL_d4c4592f_4_k_cu_f8cb2bb4_40494cuda3std6ranges3__45__cpo4swapE,@object
	.size		_ZN39_INTERNAL_d4c4592f_4_k_cu_f8cb2bb4_40494cuda3std6ranges3__45__cpo4swapE,(.L_8 - _ZN39_INTERNAL_d4c4592f_4_k_cu_f8cb2bb4_40494cuda3std6ranges3__45__cpo4swapE)
_ZN39_INTERNAL_d4c4592f_4_k_cu_f8cb2bb4_40494cuda3std6ranges3__45__cpo4swapE:
	.zero		1
.L_8:


//--------------------- .nv.constant0._ZN7cutlass13device_kernelINS_4gemm6kernel13GemmUniversalIN4cute5tupleIJiiiiEEENS1_10collective13CollectiveMmaINS1_34MainloopSm90TmaGmmaWarpSpecializedILi5ENS5_IJNS4_1CILi2EEENSA_ILi1EEESC_EEENS1_35KernelTmaWarpSpecializedCooperativeEEENS5_IJNSA_ILi128EEESG_SG_EEENS_6half_tENS5_IJlSC_lEEESI_SJ_NS4_8TiledMMAINS4_8MMA_AtomIJNS4_4SM904GMMA26MMA_64x128x16_F32F16F16_SSILNSN_5MajorE0ELSP_0ELNSN_7ScaleInE1ELSQ_1EEEEEENS4_6LayoutISD_NS5_IJSC_NSA_ILi0EEESU_EEEEENS5_IJNS4_10UnderscoreESX_SX_EEEEENS4_13SM90_TMA_LOADENS4_14ComposedLayoutINS4_7SwizzleILi3ELi4ELi3EEENS4_18smem_ptr_flag_bitsILi16EEENST_INS5_IJNSA_ILi8EEENSA_ILi64EEEEEENS5_IJS17_SC_EEEEEEEvNS4_8identityENS4_23SM90_TMA_LOAD_MULTICASTES1B_vS1C_EENS_8epilogue10collective6detail29Sm90TmaWarpSpecializedAdapterINS1G_15DefaultEpilogueISI_SJ_SJ_NS1F_6thread17LinearCombinationISI_Li1EffLNS1K_9ScaleType4KindE0ELNS_15FloatRoundStyleE2ESI_EENS1_15EpilogueDefaultEEEEEvvEEEEvNT_6ParamsE --------------------------
	.section	.nv.constant0._ZN7cutlass13device_kernelINS_4gemm6kernel13GemmUniversalIN4cute5tupleIJiiiiEEENS1_10collective13CollectiveMmaINS1_34MainloopSm90TmaGmmaWarpSpecializedILi5ENS5_IJNS4_1CILi2EEENSA_ILi1EEESC_EEENS1_35KernelTmaWarpSpecializedCooperativeEEENS5_IJNSA_ILi128EEESG_SG_EEENS_6half_tENS5_IJlSC_lEEESI_SJ_NS4_8TiledMMAINS4_8MMA_AtomIJNS4_4SM904GMMA26MMA_64x128x16_F32F16F16_SSILNSN_5MajorE0ELSP_0ELNSN_7ScaleInE1ELSQ_1EEEEEENS4_6LayoutISD_NS5_IJSC_NSA_ILi0EEESU_EEEEENS5_IJNS4_10UnderscoreESX_SX_EEEEENS4_13SM90_TMA_LOADENS4_14ComposedLayoutINS4_7SwizzleILi3ELi4ELi3EEENS4_18smem_ptr_flag_bitsILi16EEENST_INS5_IJNSA_ILi8EEENSA_ILi64EEEEEENS5_IJS17_SC_EEEEEEEvNS4_8identityENS4_23SM90_TMA_LOAD_MULTICASTES1B_vS1C_EENS_8epilogue10collective6detail29Sm90TmaWarpSpecializedAdapterINS1G_15DefaultEpilogueISI_SJ_SJ_NS1F_6thread17LinearCombinationISI_Li1EffLNS1K_9ScaleType4KindE0ELNS_15FloatRoundStyleE2ESI_EENS1_15EpilogueDefaultEEEEEvvEEEEvNT_6ParamsE,"a",@progbits
	.sectionflags	@""
	.align	4
.nv.constant0._ZN7cutlass13device_kernelINS_4gemm6kernel13GemmUniversalIN4cute5tupleIJiiiiEEENS1_10collective13CollectiveMmaINS1_34MainloopSm90TmaGmmaWarpSpecializedILi5ENS5_IJNS4_1CILi2EEENSA_ILi1EEESC_EEENS1_35KernelTmaWarpSpecializedCooperativeEEENS5_IJNSA_ILi128EEESG_SG_EEENS_6half_tENS5_IJlSC_lEEESI_SJ_NS4_8TiledMMAINS4_8MMA_AtomIJNS4_4SM904GMMA26MMA_64x128x16_F32F16F16_SSILNSN_5MajorE0ELSP_0ELNSN_7ScaleInE1ELSQ_1EEEEEENS4_6LayoutISD_NS5_IJSC_NSA_ILi0EEESU_EEEEENS5_IJNS4_10UnderscoreESX_SX_EEEEENS4_13SM90_TMA_LOADENS4_14ComposedLayoutINS4_7SwizzleILi3ELi4ELi3EEENS4_18smem_ptr_flag_bitsILi16EEENST_INS5_IJNSA_ILi8EEENSA_ILi64EEEEEENS5_IJS17_SC_EEEEEEEvNS4_8identityENS4_23SM90_TMA_LOAD_MULTICASTES1B_vS1C_EENS_8epilogue10collective6detail29Sm90TmaWarpSpecializedAdapterINS1G_15DefaultEpilogueISI_SJ_SJ_NS1F_6thread17LinearCombinationISI_Li1EffLNS1K_9ScaleType4KindE0ELNS_15FloatRoundStyleE2ESI_EENS1_15EpilogueDefaultEEEEEvvEEEEvNT_6ParamsE:
	.zero		1664


//--------------------- SYMBOLS --------------------------

	.type		.nv.reservedSmem.offset0,@object
	.size		.nv.reservedSmem.offset0,0x4
	.type		__assertfail,@function
